//
// Generated by NVIDIA NVVM Compiler
//
// Compiler Build ID: CL-36424714
// Cuda compilation tools, release 13.0, V13.0.88
// Based on NVVM 20.0.0
//

.version 9.0
.target sm_100
.address_size 64

	// .globl	initCurand
.global .align 4 .b8 precalc_xorwow_matrix[102400];
.global .align 4 .b8 precalc_xorwow_offset_matrix[102400];
.global .align 4 .b8 mrg32k3aM1[2304];
.global .align 4 .b8 mrg32k3aM2[2304];
.global .align 4 .b8 mrg32k3aM1SubSeq[2016];
.global .align 4 .b8 mrg32k3aM2SubSeq[2016];
.global .align 4 .b8 mrg32k3aM1Seq[2304];
.global .align 4 .b8 mrg32k3aM2Seq[2304];
.const .align 8 .b8 __cr_lgamma_table[72];
.extern .shared .align 16 .b8 sdata[];

.visible .entry initCurand(
	.param .u64 .ptr .align 1 initCurand_param_0,
	.param .u32 initCurand_param_1,
	.param .u32 initCurand_param_2
)
{
	.reg .pred 	%p<25>;
	.reg .b32 	%r<411>;
	.reg .b64 	%rd<19>;

	ld.param.u64 	%rd8, [initCurand_param_0];
	ld.param.u32 	%r183, [initCurand_param_1];
	ld.param.u32 	%r184, [initCurand_param_2];
	mov.u32 	%r185, %tid.x;
	mov.u32 	%r186, %ntid.x;
	mov.u32 	%r187, %ctaid.x;
	mad.lo.s32 	%r1, %r186, %r187, %r185;
	setp.ge.u32 	%p1, %r1, %r184;
	@%p1 bra 	$L__BB0_44;
	cvta.to.global.u64 	%rd9, %rd8;
	cvt.u64.u32 	%rd18, %r1;
	mul.wide.u32 	%rd10, %r1, 48;
	add.s64 	%rd2, %rd9, %rd10;
	mov.b32 	%r188, 0;
	st.global.v2.u32 	[%rd2+24], {%r188, %r188};
	st.global.u32 	[%rd2+32], %r188;
	mov.b64 	%rd11, 0;
	st.global.u64 	[%rd2+40], %rd11;
	xor.b32  	%r189, %r183, -1429050551;
	mul.lo.s32 	%r190, %r189, 1099087573;
	add.s32 	%r191, %r190, -638133224;
	add.s32 	%r192, %r190, 123456789;
	st.global.v2.u32 	[%rd2], {%r191, %r192};
	xor.b32  	%r193, %r190, 362436069;
	mov.b32 	%r194, -123459836;
	st.global.v2.u32 	[%rd2+8], {%r193, %r194};
	add.s32 	%r195, %r190, 5783321;
	mov.b32 	%r196, -589760388;
	st.global.v2.u32 	[%rd2+16], {%r196, %r195};
	setp.eq.s32 	%p2, %r1, 0;
	@%p2 bra 	$L__BB0_43;
	mov.b32 	%r317, 0;
	mov.u64 	%rd13, precalc_xorwow_matrix;
$L__BB0_3:
	and.b64  	%rd4, %rd18, 3;
	setp.eq.s64 	%p3, %rd4, 0;
	@%p3 bra 	$L__BB0_42;
	mul.wide.u32 	%rd12, %r317, 3200;
	add.s64 	%rd5, %rd13, %rd12;
	cvt.u32.u64 	%r3, %rd4;
	mov.b32 	%r318, 0;
$L__BB0_5:
	mov.b32 	%r331, 0;
	mov.u32 	%r332, %r331;
	mov.u32 	%r333, %r331;
	mov.u32 	%r334, %r331;
	mov.u32 	%r335, %r331;
	mov.u32 	%r324, %r331;
$L__BB0_6:
	mul.wide.u32 	%rd14, %r324, 4;
	add.s64 	%rd15, %rd2, %rd14;
	ld.global.u32 	%r11, [%rd15+4];
	shl.b32 	%r12, %r324, 5;
	mov.b32 	%r330, 0;
$L__BB0_7:
	.pragma "nounroll";
	shr.u32 	%r201, %r11, %r330;
	and.b32  	%r202, %r201, 1;
	setp.eq.b32 	%p4, %r202, 1;
	not.pred 	%p5, %p4;
	add.s32 	%r203, %r12, %r330;
	mul.lo.s32 	%r204, %r203, 5;
	mul.wide.u32 	%rd16, %r204, 4;
	add.s64 	%rd6, %rd5, %rd16;
	@%p5 bra 	$L__BB0_9;
	ld.global.u32 	%r205, [%rd6];
	xor.b32  	%r335, %r335, %r205;
	ld.global.u32 	%r206, [%rd6+4];
	xor.b32  	%r334, %r334, %r206;
	ld.global.u32 	%r207, [%rd6+8];
	xor.b32  	%r333, %r333, %r207;
	ld.global.u32 	%r208, [%rd6+12];
	xor.b32  	%r332, %r332, %r208;
	ld.global.u32 	%r209, [%rd6+16];
	xor.b32  	%r331, %r331, %r209;
$L__BB0_9:
	and.b32  	%r211, %r201, 2;
	setp.eq.s32 	%p6, %r211, 0;
	@%p6 bra 	$L__BB0_11;
	ld.global.u32 	%r212, [%rd6+20];
	xor.b32  	%r335, %r335, %r212;
	ld.global.u32 	%r213, [%rd6+24];
	xor.b32  	%r334, %r334, %r213;
	ld.global.u32 	%r214, [%rd6+28];
	xor.b32  	%r333, %r333, %r214;
	ld.global.u32 	%r215, [%rd6+32];
	xor.b32  	%r332, %r332, %r215;
	ld.global.u32 	%r216, [%rd6+36];
	xor.b32  	%r331, %r331, %r216;
$L__BB0_11:
	and.b32  	%r218, %r201, 4;
	setp.eq.s32 	%p7, %r218, 0;
	@%p7 bra 	$L__BB0_13;
	ld.global.u32 	%r219, [%rd6+40];
	xor.b32  	%r335, %r335, %r219;
	ld.global.u32 	%r220, [%rd6+44];
	xor.b32  	%r334, %r334, %r220;
	ld.global.u32 	%r221, [%rd6+48];
	xor.b32  	%r333, %r333, %r221;
	ld.global.u32 	%r222, [%rd6+52];
	xor.b32  	%r332, %r332, %r222;
	ld.global.u32 	%r223, [%rd6+56];
	xor.b32  	%r331, %r331, %r223;
$L__BB0_13:
	and.b32  	%r225, %r201, 8;
	setp.eq.s32 	%p8, %r225, 0;
	@%p8 bra 	$L__BB0_15;
	ld.global.u32 	%r226, [%rd6+60];
	xor.b32  	%r335, %r335, %r226;
	ld.global.u32 	%r227, [%rd6+64];
	xor.b32  	%r334, %r334, %r227;
	ld.global.u32 	%r228, [%rd6+68];
	xor.b32  	%r333, %r333, %r228;
	ld.global.u32 	%r229, [%rd6+72];
	xor.b32  	%r332, %r332, %r229;
	ld.global.u32 	%r230, [%rd6+76];
	xor.b32  	%r331, %r331, %r230;
$L__BB0_15:
	and.b32  	%r232, %r201, 16;
	setp.eq.s32 	%p9, %r232, 0;
	@%p9 bra 	$L__BB0_17;
	ld.global.u32 	%r233, [%rd6+80];
	xor.b32  	%r335, %r335, %r233;
	ld.global.u32 	%r234, [%rd6+84];
	xor.b32  	%r334, %r334, %r234;
	ld.global.u32 	%r235, [%rd6+88];
	xor.b32  	%r333, %r333, %r235;
	ld.global.u32 	%r236, [%rd6+92];
	xor.b32  	%r332, %r332, %r236;
	ld.global.u32 	%r237, [%rd6+96];
	xor.b32  	%r331, %r331, %r237;
$L__BB0_17:
	and.b32  	%r239, %r201, 32;
	setp.eq.s32 	%p10, %r239, 0;
	@%p10 bra 	$L__BB0_19;
	ld.global.u32 	%r240, [%rd6+100];
	xor.b32  	%r335, %r335, %r240;
	ld.global.u32 	%r241, [%rd6+104];
	xor.b32  	%r334, %r334, %r241;
	ld.global.u32 	%r242, [%rd6+108];
	xor.b32  	%r333, %r333, %r242;
	ld.global.u32 	%r243, [%rd6+112];
	xor.b32  	%r332, %r332, %r243;
	ld.global.u32 	%r244, [%rd6+116];
	xor.b32  	%r331, %r331, %r244;
$L__BB0_19:
	and.b32  	%r246, %r201, 64;
	setp.eq.s32 	%p11, %r246, 0;
	@%p11 bra 	$L__BB0_21;
	ld.global.u32 	%r247, [%rd6+120];
	xor.b32  	%r335, %r335, %r247;
	ld.global.u32 	%r248, [%rd6+124];
	xor.b32  	%r334, %r334, %r248;
	ld.global.u32 	%r249, [%rd6+128];
	xor.b32  	%r333, %r333, %r249;
	ld.global.u32 	%r250, [%rd6+132];
	xor.b32  	%r332, %r332, %r250;
	ld.global.u32 	%r251, [%rd6+136];
	xor.b32  	%r331, %r331, %r251;
$L__BB0_21:
	and.b32  	%r253, %r201, 128;
	setp.eq.s32 	%p12, %r253, 0;
	@%p12 bra 	$L__BB0_23;
	ld.global.u32 	%r254, [%rd6+140];
	xor.b32  	%r335, %r335, %r254;
	ld.global.u32 	%r255, [%rd6+144];
	xor.b32  	%r334, %r334, %r255;
	ld.global.u32 	%r256, [%rd6+148];
	xor.b32  	%r333, %r333, %r256;
	ld.global.u32 	%r257, [%rd6+152];
	xor.b32  	%r332, %r332, %r257;
	ld.global.u32 	%r258, [%rd6+156];
	xor.b32  	%r331, %r331, %r258;
$L__BB0_23:
	and.b32  	%r260, %r201, 256;
	setp.eq.s32 	%p13, %r260, 0;
	@%p13 bra 	$L__BB0_25;
	ld.global.u32 	%r261, [%rd6+160];
	xor.b32  	%r335, %r335, %r261;
	ld.global.u32 	%r262, [%rd6+164];
	xor.b32  	%r334, %r334, %r262;
	ld.global.u32 	%r263, [%rd6+168];
	xor.b32  	%r333, %r333, %r263;
	ld.global.u32 	%r264, [%rd6+172];
	xor.b32  	%r332, %r332, %r264;
	ld.global.u32 	%r265, [%rd6+176];
	xor.b32  	%r331, %r331, %r265;
$L__BB0_25:
	and.b32  	%r267, %r201, 512;
	setp.eq.s32 	%p14, %r267, 0;
	@%p14 bra 	$L__BB0_27;
	ld.global.u32 	%r268, [%rd6+180];
	xor.b32  	%r335, %r335, %r268;
	ld.global.u32 	%r269, [%rd6+184];
	xor.b32  	%r334, %r334, %r269;
	ld.global.u32 	%r270, [%rd6+188];
	xor.b32  	%r333, %r333, %r270;
	ld.global.u32 	%r271, [%rd6+192];
	xor.b32  	%r332, %r332, %r271;
	ld.global.u32 	%r272, [%rd6+196];
	xor.b32  	%r331, %r331, %r272;
$L__BB0_27:
	and.b32  	%r274, %r201, 1024;
	setp.eq.s32 	%p15, %r274, 0;
	@%p15 bra 	$L__BB0_29;
	ld.global.u32 	%r275, [%rd6+200];
	xor.b32  	%r335, %r335, %r275;
	ld.global.u32 	%r276, [%rd6+204];
	xor.b32  	%r334, %r334, %r276;
	ld.global.u32 	%r277, [%rd6+208];
	xor.b32  	%r333, %r333, %r277;
	ld.global.u32 	%r278, [%rd6+212];
	xor.b32  	%r332, %r332, %r278;
	ld.global.u32 	%r279, [%rd6+216];
	xor.b32  	%r331, %r331, %r279;
$L__BB0_29:
	and.b32  	%r281, %r201, 2048;
	setp.eq.s32 	%p16, %r281, 0;
	@%p16 bra 	$L__BB0_31;
	ld.global.u32 	%r282, [%rd6+220];
	xor.b32  	%r335, %r335, %r282;
	ld.global.u32 	%r283, [%rd6+224];
	xor.b32  	%r334, %r334, %r283;
	ld.global.u32 	%r284, [%rd6+228];
	xor.b32  	%r333, %r333, %r284;
	ld.global.u32 	%r285, [%rd6+232];
	xor.b32  	%r332, %r332, %r285;
	ld.global.u32 	%r286, [%rd6+236];
	xor.b32  	%r331, %r331, %r286;
$L__BB0_31:
	and.b32  	%r288, %r201, 4096;
	setp.eq.s32 	%p17, %r288, 0;
	@%p17 bra 	$L__BB0_33;
	ld.global.u32 	%r289, [%rd6+240];
	xor.b32  	%r335, %r335, %r289;
	ld.global.u32 	%r290, [%rd6+244];
	xor.b32  	%r334, %r334, %r290;
	ld.global.u32 	%r291, [%rd6+248];
	xor.b32  	%r333, %r333, %r291;
	ld.global.u32 	%r292, [%rd6+252];
	xor.b32  	%r332, %r332, %r292;
	ld.global.u32 	%r293, [%rd6+256];
	xor.b32  	%r331, %r331, %r293;
$L__BB0_33:
	and.b32  	%r295, %r201, 8192;
	setp.eq.s32 	%p18, %r295, 0;
	@%p18 bra 	$L__BB0_35;
	ld.global.u32 	%r296, [%rd6+260];
	xor.b32  	%r335, %r335, %r296;
	ld.global.u32 	%r297, [%rd6+264];
	xor.b32  	%r334, %r334, %r297;
	ld.global.u32 	%r298, [%rd6+268];
	xor.b32  	%r333, %r333, %r298;
	ld.global.u32 	%r299, [%rd6+272];
	xor.b32  	%r332, %r332, %r299;
	ld.global.u32 	%r300, [%rd6+276];
	xor.b32  	%r331, %r331, %r300;
$L__BB0_35:
	and.b32  	%r302, %r201, 16384;
	setp.eq.s32 	%p19, %r302, 0;
	@%p19 bra 	$L__BB0_37;
	ld.global.u32 	%r303, [%rd6+280];
	xor.b32  	%r335, %r335, %r303;
	ld.global.u32 	%r304, [%rd6+284];
	xor.b32  	%r334, %r334, %r304;
	ld.global.u32 	%r305, [%rd6+288];
	xor.b32  	%r333, %r333, %r305;
	ld.global.u32 	%r306, [%rd6+292];
	xor.b32  	%r332, %r332, %r306;
	ld.global.u32 	%r307, [%rd6+296];
	xor.b32  	%r331, %r331, %r307;
$L__BB0_37:
	and.b32  	%r309, %r201, 32768;
	setp.eq.s32 	%p20, %r309, 0;
	@%p20 bra 	$L__BB0_39;
	ld.global.u32 	%r310, [%rd6+300];
	xor.b32  	%r335, %r335, %r310;
	ld.global.u32 	%r311, [%rd6+304];
	xor.b32  	%r334, %r334, %r311;
	ld.global.u32 	%r312, [%rd6+308];
	xor.b32  	%r333, %r333, %r312;
	ld.global.u32 	%r313, [%rd6+312];
	xor.b32  	%r332, %r332, %r313;
	ld.global.u32 	%r314, [%rd6+316];
	xor.b32  	%r331, %r331, %r314;
$L__BB0_39:
	add.s32 	%r330, %r330, 16;
	setp.ne.s32 	%p21, %r330, 32;
	@%p21 bra 	$L__BB0_7;
	mad.lo.s32 	%r315, %r324, -31, %r12;
	add.s32 	%r324, %r315, 1;
	setp.ne.s32 	%p22, %r324, 5;
	@%p22 bra 	$L__BB0_6;
	st.global.u32 	[%rd2+4], %r335;
	st.global.u32 	[%rd2+8], %r334;
	st.global.u32 	[%rd2+12], %r333;
	st.global.u32 	[%rd2+16], %r332;
	st.global.u32 	[%rd2+20], %r331;
	add.s32 	%r318, %r318, 1;
	setp.lt.u32 	%p23, %r318, %r3;
	@%p23 bra 	$L__BB0_5;
$L__BB0_42:
	shr.u64 	%rd7, %rd18, 2;
	add.s32 	%r317, %r317, 1;
	setp.gt.u64 	%p24, %rd18, 3;
	mov.u64 	%rd18, %rd7;
	@%p24 bra 	$L__BB0_3;
$L__BB0_43:
	mov.b32 	%r316, 0;
	st.global.v2.u32 	[%rd2+24], {%r316, %r316};
	st.global.u32 	[%rd2+32], %r316;
	mov.b64 	%rd17, 0;
	st.global.u64 	[%rd2+40], %rd17;
$L__BB0_44:
	ret;

}
	// .globl	initColoring
.visible .entry initColoring(
	.param .u32 initColoring_param_0,
	.param .u64 .ptr .align 1 initColoring_param_1,
	.param .f32 initColoring_param_2,
	.param .u64 .ptr .align 1 initColoring_param_3,
	.param .u32 initColoring_param_4
)
{
	.reg .pred 	%p<2>;
	.reg .b32 	%r<22>;
	.reg .b32 	%f<5>;
	.reg .b64 	%rd<9>;

	ld.param.u32 	%r2, [initColoring_param_0];
	ld.param.u64 	%rd1, [initColoring_param_1];
	ld.param.f32 	%f1, [initColoring_param_2];
	ld.param.u64 	%rd2, [initColoring_param_3];
	mov.u32 	%r3, %tid.x;
	mov.u32 	%r4, %ntid.x;
	mov.u32 	%r5, %ctaid.x;
	mad.lo.s32 	%r1, %r4, %r5, %r3;
	setp.ge.u32 	%p1, %r1, %r2;
	@%p1 bra 	$L__BB1_2;
	cvta.to.global.u64 	%rd3, %rd2;
	cvta.to.global.u64 	%rd4, %rd1;
	mul.wide.u32 	%rd5, %r1, 48;
	add.s64 	%rd6, %rd3, %rd5;
	ld.global.v2.u32 	{%r6, %r7}, [%rd6];
	shr.u32 	%r8, %r7, 2;
	xor.b32  	%r9, %r8, %r7;
	ld.global.v2.u32 	{%r10, %r11}, [%rd6+8];
	ld.global.v2.u32 	{%r12, %r13}, [%rd6+16];
	st.global.v2.u32 	[%rd6+8], {%r11, %r12};
	shl.b32 	%r14, %r13, 4;
	shl.b32 	%r15, %r9, 1;
	xor.b32  	%r16, %r15, %r14;
	xor.b32  	%r17, %r16, %r9;
	xor.b32  	%r18, %r17, %r13;
	st.global.v2.u32 	[%rd6+16], {%r13, %r18};
	add.s32 	%r19, %r6, 362437;
	st.global.v2.u32 	[%rd6], {%r19, %r10};
	add.s32 	%r20, %r18, %r19;
	cvt.rn.f32.u32 	%f2, %r20;
	fma.rn.f32 	%f3, %f2, 0f2F800000, 0f2F000000;
	mul.f32 	%f4, %f1, %f3;
	cvt.rzi.s32.f32 	%r21, %f4;
	mul.wide.u32 	%rd7, %r1, 4;
	add.s64 	%rd8, %rd4, %rd7;
	st.global.u32 	[%rd8], %r21;
$L__BB1_2:
	ret;

}
	// .globl	conflictChecker
.visible .entry conflictChecker(
	.param .u32 conflictChecker_param_0,
	.param .u64 .ptr .align 1 conflictChecker_param_1,
	.param .u64 .ptr .align 1 conflictChecker_param_2,
	.param .u64 .ptr .align 1 conflictChecker_param_3
)
{
	.reg .pred 	%p<3>;
	.reg .b32 	%r<12>;
	.reg .b64 	%rd<15>;

	ld.param.u32 	%r2, [conflictChecker_param_0];
	ld.param.u64 	%rd1, [conflictChecker_param_1];
	ld.param.u64 	%rd2, [conflictChecker_param_2];
	ld.param.u64 	%rd3, [conflictChecker_param_3];
	mov.u32 	%r3, %tid.x;
	mov.u32 	%r4, %ntid.x;
	mov.u32 	%r5, %ctaid.x;
	mad.lo.s32 	%r1, %r4, %r5, %r3;
	setp.ge.u32 	%p1, %r1, %r2;
	@%p1 bra 	$L__BB2_2;
	cvta.to.global.u64 	%rd4, %rd3;
	cvta.to.global.u64 	%rd5, %rd2;
	cvta.to.global.u64 	%rd6, %rd1;
	shl.b32 	%r6, %r1, 1;
	mul.wide.u32 	%rd7, %r6, 4;
	add.s64 	%rd8, %rd4, %rd7;
	ld.global.u32 	%r7, [%rd8];
	ld.global.u32 	%r8, [%rd8+4];
	mul.wide.u32 	%rd9, %r7, 4;
	add.s64 	%rd10, %rd5, %rd9;
	ld.global.u32 	%r9, [%rd10];
	mul.wide.u32 	%rd11, %r8, 4;
	add.s64 	%rd12, %rd5, %rd11;
	ld.global.u32 	%r10, [%rd12];
	setp.eq.s32 	%p2, %r9, %r10;
	selp.u32 	%r11, 1, 0, %p2;
	mul.wide.u32 	%rd13, %r1, 4;
	add.s64 	%rd14, %rd6, %rd13;
	st.global.u32 	[%rd14], %r11;
$L__BB2_2:
	ret;

}
	// .globl	sumReduction
.visible .entry sumReduction(
	.param .u32 sumReduction_param_0,
	.param .u64 .ptr .align 1 sumReduction_param_1
)
{
	.reg .pred 	%p<16>;
	.reg .b32 	%r<12>;
	.reg .b32 	%f<32>;
	.reg .b64 	%rd<9>;

	ld.param.u32 	%r7, [sumReduction_param_0];
	ld.param.u64 	%rd2, [sumReduction_param_1];
	cvta.to.global.u64 	%rd1, %rd2;
	mov.u32 	%r1, %tid.x;
	mov.u32 	%r2, %ntid.x;
	mov.u32 	%r3, %ctaid.x;
	mul.lo.s32 	%r4, %r2, %r3;
	add.s32 	%r5, %r4, %r1;
	setp.ge.u32 	%p1, %r5, %r7;
	@%p1 bra 	$L__BB3_28;
	add.s32 	%r8, %r5, %r4;
	mul.wide.u32 	%rd3, %r8, 4;
	add.s64 	%rd4, %rd1, %rd3;
	ld.global.f32 	%f1, [%rd4];
	add.s32 	%r9, %r8, %r2;
	mul.wide.u32 	%rd5, %r9, 4;
	add.s64 	%rd6, %rd1, %rd5;
	ld.global.f32 	%f2, [%rd6];
	add.f32 	%f3, %f1, %f2;
	shl.b32 	%r10, %r1, 2;
	mov.u32 	%r11, sdata;
	add.s32 	%r6, %r11, %r10;
	st.shared.f32 	[%r6], %f3;
	bar.sync 	0;
	setp.lt.u32 	%p2, %r2, 512;
	@%p2 bra 	$L__BB3_5;
	setp.gt.u32 	%p5, %r1, 255;
	@%p5 bra 	$L__BB3_4;
	ld.shared.f32 	%f4, [%r6+1024];
	ld.shared.f32 	%f5, [%r6];
	add.f32 	%f6, %f4, %f5;
	st.shared.f32 	[%r6], %f6;
$L__BB3_4:
	bar.sync 	0;
	bra.uni 	$L__BB3_6;
$L__BB3_5:
	setp.lt.u32 	%p3, %r2, 256;
	@%p3 bra 	$L__BB3_9;
$L__BB3_6:
	setp.gt.u32 	%p6, %r1, 127;
	@%p6 bra 	$L__BB3_8;
	ld.shared.f32 	%f7, [%r6+512];
	ld.shared.f32 	%f8, [%r6];
	add.f32 	%f9, %f7, %f8;
	st.shared.f32 	[%r6], %f9;
$L__BB3_8:
	bar.sync 	0;
	bra.uni 	$L__BB3_10;
$L__BB3_9:
	setp.lt.u32 	%p4, %r2, 128;
	@%p4 bra 	$L__BB3_13;
$L__BB3_10:
	setp.gt.u32 	%p7, %r1, 63;
	@%p7 bra 	$L__BB3_12;
	ld.shared.f32 	%f10, [%r6+256];
	ld.shared.f32 	%f11, [%r6];
	add.f32 	%f12, %f10, %f11;
	st.shared.f32 	[%r6], %f12;
$L__BB3_12:
	bar.sync 	0;
$L__BB3_13:
	setp.gt.u32 	%p8, %r1, 31;
	@%p8 bra 	$L__BB3_28;
	setp.lt.u32 	%p9, %r2, 64;
	@%p9 bra 	$L__BB3_16;
	ld.volatile.shared.f32 	%f13, [%r6+128];
	ld.volatile.shared.f32 	%f14, [%r6];
	add.f32 	%f15, %f13, %f14;
	st.volatile.shared.f32 	[%r6], %f15;
	bra.uni 	$L__BB3_17;
$L__BB3_16:
	setp.lt.u32 	%p10, %r2, 32;
	@%p10 bra 	$L__BB3_18;
$L__BB3_17:
	ld.volatile.shared.f32 	%f16, [%r6+64];
	ld.volatile.shared.f32 	%f17, [%r6];
	add.f32 	%f18, %f16, %f17;
	st.volatile.shared.f32 	[%r6], %f18;
	bra.uni 	$L__BB3_19;
$L__BB3_18:
	setp.lt.u32 	%p11, %r2, 16;
	@%p11 bra 	$L__BB3_20;
$L__BB3_19:
	ld.volatile.shared.f32 	%f19, [%r6+32];
	ld.volatile.shared.f32 	%f20, [%r6];
	add.f32 	%f21, %f19, %f20;
	st.volatile.shared.f32 	[%r6], %f21;
	bra.uni 	$L__BB3_21;
$L__BB3_20:
	setp.lt.u32 	%p12, %r2, 8;
	@%p12 bra 	$L__BB3_22;
$L__BB3_21:
	ld.volatile.shared.f32 	%f22, [%r6+16];
	ld.volatile.shared.f32 	%f23, [%r6];
	add.f32 	%f24, %f22, %f23;
	st.volatile.shared.f32 	[%r6], %f24;
	bra.uni 	$L__BB3_23;
$L__BB3_22:
	setp.lt.u32 	%p13, %r2, 4;
	@%p13 bra 	$L__BB3_24;
$L__BB3_23:
	ld.volatile.shared.f32 	%f25, [%r6+8];
	ld.volatile.shared.f32 	%f26, [%r6];
	add.f32 	%f27, %f25, %f26;
	st.volatile.shared.f32 	[%r6], %f27;
	bra.uni 	$L__BB3_25;
$L__BB3_24:
	setp.lt.u32 	%p14, %r2, 2;
	@%p14 bra 	$L__BB3_26;
$L__BB3_25:
	ld.volatile.shared.f32 	%f28, [%r6+4];
	ld.volatile.shared.f32 	%f29, [%r6];
	add.f32 	%f30, %f28, %f29;
	st.volatile.shared.f32 	[%r6], %f30;
$L__BB3_26:
	setp.ne.s32 	%p15, %r1, 0;
	@%p15 bra 	$L__BB3_28;
	ld.shared.f32 	%f31, [sdata];
	mul.wide.u32 	%rd7, %r3, 4;
	add.s64 	%rd8, %rd1, %rd7;
	st.global.f32 	[%rd8], %f31;
$L__BB3_28:
	ret;

}


// ===== COMPILED SASS (sm_100) =====

	.target	sm_100

	.elftype	@"ET_EXEC"


//--------------------- .note.nv.tkinfo           --------------------------
	.section	.note.nv.tkinfo,"",@"SHT_NOTE"
	.sectionflags	@"SHF_NOTE_NV_TKINFO"
	.tkinfo
        /*0018*/ 	.word	0x00000002
        /*0030*/ 	.string	""
        /*0030*/ 	.string	"ptxas"
        /*0030*/ 	.string	"Cuda compilation tools, release 13.0, V13.0.88"
        /*0030*/ 	.string	"Build cuda_13.0.r13.0/compiler.36424714_0"
        /*0030*/ 	.string	"-arch sm_100 -m 64 "



//--------------------- .note.nv.cuinfo           --------------------------
	.section	.note.nv.cuinfo,"",@"SHT_NOTE"
	.sectionflags	@"SHF_NOTE_NV_CUINFO"
        /*0018*/ 	.short	0x0002
        /*001a*/ 	.short	0x0064
        /*001c*/ 	.short	0x0082
	.zero		2


//--------------------- .nv.info                  --------------------------
	.section	.nv.info,"",@"SHT_CUDA_INFO"
	.align	4


	//----- nvinfo : EIATTR_REGCOUNT
	.align		4
        /*0000*/ 	.byte	0x04, 0x2f
        /*0002*/ 	.short	(.L_10 - .L_9)
	.align		4
.L_9:
        /*0004*/ 	.word	index@(initCurand)
        /*0008*/ 	.word	0x0000001f


	//----- nvinfo : EIATTR_FRAME_SIZE
	.align		4
.L_10:
        /*000c*/ 	.byte	0x04, 0x11
        /*000e*/ 	.short	(.L_12 - .L_11)
	.align		4
.L_11:
        /*0010*/ 	.word	index@(initCurand)
        /*0014*/ 	.word	0x00000000


	//----- nvinfo : EIATTR_REGCOUNT
	.align		4
.L_12:
        /*0018*/ 	.byte	0x04, 0x2f
        /*001a*/ 	.short	(.L_14 - .L_13)
	.align		4
.L_13:
        /*001c*/ 	.word	index@(initColoring)
        /*0020*/ 	.word	0x00000014


	//----- nvinfo : EIATTR_FRAME_SIZE
	.align		4
.L_14:
        /*0024*/ 	.byte	0x04, 0x11
        /*0026*/ 	.short	(.L_16 - .L_15)
	.align		4
.L_15:
        /*0028*/ 	.word	index@(initColoring)
        /*002c*/ 	.word	0x00000000


	//----- nvinfo : EIATTR_REGCOUNT
	.align		4
.L_16:
        /*0030*/ 	.byte	0x04, 0x2f
        /*0032*/ 	.short	(.L_18 - .L_17)
	.align		4
.L_17:
        /*0034*/ 	.word	index@(conflictChecker)
        /*0038*/ 	.word	0x0000000e


	//----- nvinfo : EIATTR_FRAME_SIZE
	.align		4
.L_18:
        /*003c*/ 	.byte	0x04, 0x11
        /*003e*/ 	.short	(.L_20 - .L_19)
	.align		4
.L_19:
        /*0040*/ 	.word	index@(conflictChecker)
        /*0044*/ 	.word	0x00000000


	//----- nvinfo : EIATTR_REGCOUNT
	.align		4
.L_20:
        /*0048*/ 	.byte	0x04, 0x2f
        /*004a*/ 	.short	(.L_22 - .L_21)
	.align		4
.L_21:
        /*004c*/ 	.word	index@(sumReduction)
        /*0050*/ 	.word	0x0000000e


	//----- nvinfo : EIATTR_FRAME_SIZE
	.align		4
.L_22:
        /*0054*/ 	.byte	0x04, 0x11
        /*0056*/ 	.short	(.L_24 - .L_23)
	.align		4
.L_23:
        /*0058*/ 	.word	index@(sumReduction)
        /*005c*/ 	.word	0x00000000


	//----- nvinfo : EIATTR_MIN_STACK_SIZE
	.align		4
.L_24:
        /*0060*/ 	.byte	0x04, 0x12
        /*0062*/ 	.short	(.L_26 - .L_25)
	.align		4
.L_25:
        /*0064*/ 	.word	index@(sumReduction)
        /*0068*/ 	.word	0x00000000


	//----- nvinfo : EIATTR_MIN_STACK_SIZE
	.align		4
.L_26:
        /*006c*/ 	.byte	0x04, 0x12
        /*006e*/ 	.short	(.L_28 - .L_27)
	.align		4
.L_27:
        /*0070*/ 	.word	index@(conflictChecker)
        /*0074*/ 	.word	0x00000000


	//----- nvinfo : EIATTR_MIN_STACK_SIZE
	.align		4
.L_28:
        /*0078*/ 	.byte	0x04, 0x12
        /*007a*/ 	.short	(.L_30 - .L_29)
	.align		4
.L_29:
        /*007c*/ 	.word	index@(initColoring)
        /*0080*/ 	.word	0x00000000


	//----- nvinfo : EIATTR_MIN_STACK_SIZE
	.align		4
.L_30:
        /*0084*/ 	.byte	0x04, 0x12
        /*0086*/ 	.short	(.L_32 - .L_31)
	.align		4
.L_31:
        /*0088*/ 	.word	index@(initCurand)
        /*008c*/ 	.word	0x00000000
.L_32:


//--------------------- .nv.compat                --------------------------
	.section	.nv.compat,"",@"SHT_CUDA_COMPAT_INFO"
	.align	4
        /*0000*/ 	.byte	0x02, 0x09, 0x00, 0x00, 0x02, 0x02, 0x01, 0x00, 0x02, 0x05, 0x05, 0x00, 0x03, 0x07, 0x01, 0x01
        /*0010*/ 	.byte	0x02, 0x03, 0x00, 0x00, 0x02, 0x06, 0x01, 0x00, 0x04, 0x0b, 0x08, 0x00, 0x09, 0x00, 0x00, 0x00
        /*0020*/ 	.byte	0x00, 0x00, 0x00, 0x00


//--------------------- .nv.info.sumReduction     --------------------------
	.section	.nv.info.sumReduction,"",@"SHT_CUDA_INFO"
	.sectionflags	@""
	.align	4


	//----- nvinfo : EIATTR_CUDA_API_VERSION
	.align		4
        /*0000*/ 	.byte	0x04, 0x37
        /*0002*/ 	.short	(.L_34 - .L_33)
.L_33:
        /*0004*/ 	.word	0x00000082


	//----- nvinfo : EIATTR_KPARAM_INFO
	.align		4
.L_34:
        /*0008*/ 	.byte	0x04, 0x17
        /*000a*/ 	.short	(.L_36 - .L_35)
.L_35:
        /*000c*/ 	.word	0x00000000
        /*0010*/ 	.short	0x0001
        /*0012*/ 	.short	0x0008
        /*0014*/ 	.byte	0x00, 0xf5, 0x21, 0x00


	//----- nvinfo : EIATTR_KPARAM_INFO
	.align		4
.L_36:
        /*0018*/ 	.byte	0x04, 0x17
        /*001a*/ 	.short	(.L_38 - .L_37)
.L_37:
        /*001c*/ 	.word	0x00000000
        /*0020*/ 	.short	0x0000
        /*0022*/ 	.short	0x0000
        /*0024*/ 	.byte	0x00, 0xf0, 0x11, 0x00


	//----- nvinfo : EIATTR_SPARSE_MMA_MASK
	.align		4
.L_38:
        /*0028*/ 	.byte	0x03, 0x50
        /*002a*/ 	.short	0x0000


	//----- nvinfo : EIATTR_MAXREG_COUNT
	.align		4
        /*002c*/ 	.byte	0x03, 0x1b
        /*002e*/ 	.short	0x00ff


	//----- nvinfo : EIATTR_NUM_BARRIERS
	.align		4
        /*0030*/ 	.byte	0x02, 0x4c
        /*0032*/ 	.byte	0x01
	.zero		1


	//----- nvinfo : EIATTR_MERCURY_ISA_VERSION
	.align		4
        /*0034*/ 	.byte	0x03, 0x5f
        /*0036*/ 	.short	0x0101


	//----- nvinfo : EIATTR_VRC_CTA_INIT_COUNT
	.align		4
        /*0038*/ 	.byte	0x02, 0x4a
	.zero		1
	.zero		1


	//----- nvinfo : EIATTR_EXIT_INSTR_OFFSETS
	.align		4
        /*003c*/ 	.byte	0x04, 0x1c
        /*003e*/ 	.short	(.L_40 - .L_39)


	//   ....[0]....
.L_39:
        /*0040*/ 	.word	0x00000080


	//   ....[1]....
        /*0044*/ 	.word	0x00000330


	//   ....[2]....
        /*0048*/ 	.word	0x000005d0


	//   ....[3]....
        /*004c*/ 	.word	0x00000610


	//----- nvinfo : EIATTR_CBANK_PARAM_SIZE
	.align		4
.L_40:
        /*0050*/ 	.byte	0x03, 0x19
        /*0052*/ 	.short	0x0010


	//----- nvinfo : EIATTR_PARAM_CBANK
	.align		4
        /*0054*/ 	.byte	0x04, 0x0a
        /*0056*/ 	.short	(.L_42 - .L_41)
	.align		4
.L_41:
        /*0058*/ 	.word	index@(.nv.constant0.sumReduction)
        /*005c*/ 	.short	0x0380
        /*005e*/ 	.short	0x0010


	//----- nvinfo : EIATTR_SW_WAR
	.align		4
.L_42:
        /*0060*/ 	.byte	0x04, 0x36
        /*0062*/ 	.short	(.L_44 - .L_43)
.L_43:
        /*0064*/ 	.word	0x00000008
.L_44:


//--------------------- .nv.info.conflictChecker  --------------------------
	.section	.nv.info.conflictChecker,"",@"SHT_CUDA_INFO"
	.sectionflags	@""
	.align	4


	//----- nvinfo : EIATTR_CUDA_API_VERSION
	.align		4
        /*0000*/ 	.byte	0x04, 0x37
        /*0002*/ 	.short	(.L_46 - .L_45)
.L_45:
        /*0004*/ 	.word	0x00000082


	//----- nvinfo : EIATTR_KPARAM_INFO
	.align		4
.L_46:
        /*0008*/ 	.byte	0x04, 0x17
        /*000a*/ 	.short	(.L_48 - .L_47)
.L_47:
        /*000c*/ 	.word	0x00000000
        /*0010*/ 	.short	0x0003
        /*0012*/ 	.short	0x0018
        /*0014*/ 	.byte	0x00, 0xf5, 0x21, 0x00


	//----- nvinfo : EIATTR_KPARAM_INFO
	.align		4
.L_48:
        /*0018*/ 	.byte	0x04, 0x17
        /*001a*/ 	.short	(.L_50 - .L_49)
.L_49:
        /*001c*/ 	.word	0x00000000
        /*0020*/ 	.short	0x0002
        /*0022*/ 	.short	0x0010
        /*0024*/ 	.byte	0x00, 0xf5, 0x21, 0x00


	//----- nvinfo : EIATTR_KPARAM_INFO
	.align		4
.L_50:
        /*0028*/ 	.byte	0x04, 0x17
        /*002a*/ 	.short	(.L_52 - .L_51)
.L_51:
        /*002c*/ 	.word	0x00000000
        /*0030*/ 	.short	0x0001
        /*0032*/ 	.short	0x0008
        /*0034*/ 	.byte	0x00, 0xf5, 0x21, 0x00


	//----- nvinfo : EIATTR_KPARAM_INFO
	.align		4
.L_52:
        /*0038*/ 	.byte	0x04, 0x17
        /*003a*/ 	.short	(.L_54 - .L_53)
.L_53:
        /*003c*/ 	.word	0x00000000
        /*0040*/ 	.short	0x0000
        /*0042*/ 	.short	0x0000
        /*0044*/ 	.byte	0x00, 0xf0, 0x11, 0x00


	//----- nvinfo : EIATTR_SPARSE_MMA_MASK
	.align		4
.L_54:
        /*0048*/ 	.byte	0x03, 0x50
        /*004a*/ 	.short	0x0000


	//----- nvinfo : EIATTR_MAXREG_COUNT
	.align		4
        /*004c*/ 	.byte	0x03, 0x1b
        /*004e*/ 	.short	0x00ff


	//----- nvinfo : EIATTR_MERCURY_ISA_VERSION
	.align		4
        /*0050*/ 	.byte	0x03, 0x5f
        /*0052*/ 	.short	0x0101


	//----- nvinfo : EIATTR_VRC_CTA_INIT_COUNT
	.align		4
        /*0054*/ 	.byte	0x02, 0x4a
	.zero		1
	.zero		1


	//----- nvinfo : EIATTR_EXIT_INSTR_OFFSETS
	.align		4
        /*0058*/ 	.byte	0x04, 0x1c
        /*005a*/ 	.short	(.L_56 - .L_55)


	//   ....[0]....
.L_55:
        /*005c*/ 	.word	0x00000070


	//   ....[1]....
        /*0060*/ 	.word	0x00000180


	//----- nvinfo : EIATTR_CBANK_PARAM_SIZE
	.align		4
.L_56:
        /*0064*/ 	.byte	0x03, 0x19
        /*0066*/ 	.short	0x0020


	//----- nvinfo : EIATTR_PARAM_CBANK
	.align		4
        /*0068*/ 	.byte	0x04, 0x0a
        /*006a*/ 	.short	(.L_58 - .L_57)
	.align		4
.L_57:
        /*006c*/ 	.word	index@(.nv.constant0.conflictChecker)
        /*0070*/ 	.short	0x0380
        /*0072*/ 	.short	0x0020


	//----- nvinfo : EIATTR_SW_WAR
	.align		4
.L_58:
        /*0074*/ 	.byte	0x04, 0x36
        /*0076*/ 	.short	(.L_60 - .L_59)
.L_59:
        /*0078*/ 	.word	0x00000008
.L_60:


//--------------------- .nv.info.initColoring     --------------------------
	.section	.nv.info.initColoring,"",@"SHT_CUDA_INFO"
	.sectionflags	@""
	.align	4


	//----- nvinfo : EIATTR_CUDA_API_VERSION
	.align		4
        /*0000*/ 	.byte	0x04, 0x37
        /*0002*/ 	.short	(.L_62 - .L_61)
.L_61:
        /*0004*/ 	.word	0x00000082


	//----- nvinfo : EIATTR_KPARAM_INFO
	.align		4
.L_62:
        /*0008*/ 	.byte	0x04, 0x17
        /*000a*/ 	.short	(.L_64 - .L_63)
.L_63:
        /*000c*/ 	.word	0x00000000
        /*0010*/ 	.short	0x0004
        /*0012*/ 	.short	0x0020
        /*0014*/ 	.byte	0x00, 0xf0, 0x11, 0x00


	//----- nvinfo : EIATTR_KPARAM_INFO
	.align		4
.L_64:
        /*0018*/ 	.byte	0x04, 0x17
        /*001a*/ 	.short	(.L_66 - .L_65)
.L_65:
        /*001c*/ 	.word	0x00000000
        /*0020*/ 	.short	0x0003
        /*0022*/ 	.short	0x0018
        /*0024*/ 	.byte	0x00, 0xf5, 0x21, 0x00


	//----- nvinfo : EIATTR_KPARAM_INFO
	.align		4
.L_66:
        /*0028*/ 	.byte	0x04, 0x17
        /*002a*/ 	.short	(.L_68 - .L_67)
.L_67:
        /*002c*/ 	.word	0x00000000
        /*0030*/ 	.short	0x0002
        /*0032*/ 	.short	0x0010
        /*0034*/ 	.byte	0x00, 0xf0, 0x11, 0x00


	//----- nvinfo : EIATTR_KPARAM_INFO
	.align		4
.L_68:
        /*0038*/ 	.byte	0x04, 0x17
        /*003a*/ 	.short	(.L_70 - .L_69)
.L_69:
        /*003c*/ 	.word	0x00000000
        /*0040*/ 	.short	0x0001
        /*0042*/ 	.short	0x0008
        /*0044*/ 	.byte	0x00, 0xf5, 0x21, 0x00


	//----- nvinfo : EIATTR_KPARAM_INFO
	.align		4
.L_70:
        /*0048*/ 	.byte	0x04, 0x17
        /*004a*/ 	.short	(.L_72 - .L_71)
.L_71:
        /*004c*/ 	.word	0x00000000
        /*0050*/ 	.short	0x0000
        /*0052*/ 	.short	0x0000
        /*0054*/ 	.byte	0x00, 0xf0, 0x11, 0x00


	//----- nvinfo : EIATTR_SPARSE_MMA_MASK
	.align		4
.L_72:
        /*0058*/ 	.byte	0x03, 0x50
        /*005a*/ 	.short	0x0000


	//----- nvinfo : EIATTR_MAXREG_COUNT
	.align		4
        /*005c*/ 	.byte	0x03, 0x1b
        /*005e*/ 	.short	0x00ff


	//----- nvinfo : EIATTR_MERCURY_ISA_VERSION
	.align		4
        /*0060*/ 	.byte	0x03, 0x5f
        /*0062*/ 	.short	0x0101


	//----- nvinfo : EIATTR_VRC_CTA_INIT_COUNT
	.align		4
        /*0064*/ 	.byte	0x02, 0x4a
	.zero		1
	.zero		1


	//----- nvinfo : EIATTR_EXIT_INSTR_OFFSETS
	.align		4
        /*0068*/ 	.byte	0x04, 0x1c
        /*006a*/ 	.short	(.L_74 - .L_73)


	//   ....[0]....
.L_73:
        /*006c*/ 	.word	0x00000070


	//   ....[1]....
        /*0070*/ 	.word	0x00000260


	//----- nvinfo : EIATTR_CBANK_PARAM_SIZE
	.align		4
.L_74:
        /*0074*/ 	.byte	0x03, 0x19
        /*0076*/ 	.short	0x0024


	//----- nvinfo : EIATTR_PARAM_CBANK
	.align		4
        /*0078*/ 	.byte	0x04, 0x0a
        /*007a*/ 	.short	(.L_76 - .L_75)
	.align		4
.L_75:
        /*007c*/ 	.word	index@(.nv.constant0.initColoring)
        /*0080*/ 	.short	0x0380
        /*0082*/ 	.short	0x0024


	//----- nvinfo : EIATTR_SW_WAR
	.align		4
.L_76:
        /*0084*/ 	.byte	0x04, 0x36
        /*0086*/ 	.short	(.L_78 - .L_77)
.L_77:
        /*0088*/ 	.word	0x00000008
.L_78:


//--------------------- .nv.info.initCurand       --------------------------
	.section	.nv.info.initCurand,"",@"SHT_CUDA_INFO"
	.sectionflags	@""
	.align	4


	//----- nvinfo : EIATTR_CUDA_API_VERSION
	.align		4
        /*0000*/ 	.byte	0x04, 0x37
        /*0002*/ 	.short	(.L_80 - .L_79)
.L_79:
        /*0004*/ 	.word	0x00000082


	//----- nvinfo : EIATTR_KPARAM_INFO
	.align		4
.L_80:
        /*0008*/ 	.byte	0x04, 0x17
        /*000a*/ 	.short	(.L_82 - .L_81)
.L_81:
        /*000c*/ 	.word	0x00000000
        /*0010*/ 	.short	0x0002
        /*0012*/ 	.short	0x000c
        /*0014*/ 	.byte	0x00, 0xf0, 0x11, 0x00


	//----- nvinfo : EIATTR_KPARAM_INFO
	.align		4
.L_82:
        /*0018*/ 	.byte	0x04, 0x17
        /*001a*/ 	.short	(.L_84 - .L_83)
.L_83:
        /*001c*/ 	.word	0x00000000
        /*0020*/ 	.short	0x0001
        /*0022*/ 	.short	0x0008
        /*0024*/ 	.byte	0x00, 0xf0, 0x11, 0x00


	//----- nvinfo : EIATTR_KPARAM_INFO
	.align		4
.L_84:
        /*0028*/ 	.byte	0x04, 0x17
        /*002a*/ 	.short	(.L_86 - .L_85)
.L_85:
        /*002c*/ 	.word	0x00000000
        /*0030*/ 	.short	0x0000
        /*0032*/ 	.short	0x0000
        /*0034*/ 	.byte	0x00, 0xf5, 0x21, 0x00


	//----- nvinfo : EIATTR_SPARSE_MMA_MASK
	.align		4
.L_86:
        /*0038*/ 	.byte	0x03, 0x50
        /*003a*/ 	.short	0x0000


	//----- nvinfo : EIATTR_MAXREG_COUNT
	.align		4
        /*003c*/ 	.byte	0x03, 0x1b
        /*003e*/ 	.short	0x00ff


	//----- nvinfo : EIATTR_MERCURY_ISA_VERSION
	.align		4
        /*0040*/ 	.byte	0x03, 0x5f
        /*0042*/ 	.short	0x0101


	//----- nvinfo : EIATTR_VRC_CTA_INIT_COUNT
	.align		4
        /*0044*/ 	.byte	0x02, 0x4a
	.zero		1
	.zero		1


	//----- nvinfo : EIATTR_EXIT_INSTR_OFFSETS
	.align		4
        /*0048*/ 	.byte	0x04, 0x1c
        /*004a*/ 	.short	(.L_88 - .L_87)


	//   ....[0]....
.L_87:
        /*004c*/ 	.word	0x00000070


	//   ....[1]....
        /*0050*/ 	.word	0x00000f00


	//----- nvinfo : EIATTR_CRS_STACK_SIZE
	.align		4
.L_88:
        /*0054*/ 	.byte	0x04, 0x1e
        /*0056*/ 	.short	(.L_90 - .L_89)
.L_89:
        /*0058*/ 	.word	0x00000000


	//----- nvinfo : EIATTR_CBANK_PARAM_SIZE
	.align		4
.L_90:
        /*005c*/ 	.byte	0x03, 0x19
        /*005e*/ 	.short	0x0010


	//----- nvinfo : EIATTR_PARAM_CBANK
	.align		4
        /*0060*/ 	.byte	0x04, 0x0a
        /*0062*/ 	.short	(.L_92 - .L_91)
	.align		4
.L_91:
        /*0064*/ 	.word	index@(.nv.constant0.initCurand)
        /*0068*/ 	.short	0x0380
        /*006a*/ 	.short	0x0010


	//----- nvinfo : EIATTR_SW_WAR
	.align		4
.L_92:
        /*006c*/ 	.byte	0x04, 0x36
        /*006e*/ 	.short	(.L_94 - .L_93)
.L_93:
        /*0070*/ 	.word	0x00000008
.L_94:


//--------------------- .nv.callgraph             --------------------------
	.section	.nv.callgraph,"",@"SHT_CUDA_CALLGRAPH"
	.align	4
	.sectionentsize	8
	.align		4
        /*0000*/ 	.word	0x00000000
	.align		4
        /*0004*/ 	.word	0xffffffff
	.align		4
        /*0008*/ 	.word	0x00000000
	.align		4
        /*000c*/ 	.word	0xfffffffe
	.align		4
        /*0010*/ 	.word	0x00000000
	.align		4
        /*0014*/ 	.word	0xfffffffd
	.align		4
        /*0018*/ 	.word	0x00000000
	.align		4
        /*001c*/ 	.word	0xfffffffc


//--------------------- .nv.constant4             --------------------------
	.section	.nv.constant4,"a",@progbits
	.align	8
	.align		8
.nv.constant4:
        /*0000*/ 	.dword	precalc_xorwow_matrix
	.align		8
        /*0008*/ 	.dword	precalc_xorwow_offset_matrix
	.align		8
        /*0010*/ 	.dword	mrg32k3aM1
	.align		8
        /*0018*/ 	.dword	mrg32k3aM2
	.align		8
        /*0020*/ 	.dword	mrg32k3aM1SubSeq
	.align		8
        /*0028*/ 	.dword	mrg32k3aM2SubSeq
	.align		8
        /*0030*/ 	.dword	mrg32k3aM1Seq
	.align		8
        /*0038*/ 	.dword	mrg32k3aM2Seq


//--------------------- .nv.constant3             --------------------------
	.section	.nv.constant3,"a",@progbits
	.align	8
.nv.constant3:
	.type		__cr_lgamma_table,@object
	.size		__cr_lgamma_table,(.L_8 - __cr_lgamma_table)
__cr_lgamma_table:
        /*0000*/ 	.byte	0x00, 0x00, 0x00, 0x00, 0x00, 0x00, 0x00, 0x00, 0x00, 0x00, 0x00, 0x00, 0x00, 0x00, 0x00, 0x00
        /*0010*/ 	.byte	0xef, 0x39, 0xfa, 0xfe, 0x42, 0x2e, 0xe6, 0x3f, 0x02, 0x20, 0x2a, 0xfa, 0x0b, 0xab, 0xfc, 0x3f
        /*0020*/ 	.byte	0xf9, 0x2c, 0x92, 0x7c, 0xa7, 0x6c, 0x09, 0x40, 0xc9, 0x79, 0x44, 0x3c, 0x64, 0x26, 0x13, 0x40
        /*0030*/ 	.byte	0xca, 0x01, 0xcf, 0x3a, 0x27, 0x51, 0x1a, 0x40, 0x30, 0xcc, 0x2d, 0xf3, 0xe1, 0x0c, 0x21, 0x40
        /*0040*/ 	.byte	0x0d, 0xb7, 0xfc, 0x82, 0x8e, 0x35, 0x25, 0x40
.L_8:


//--------------------- .text.sumReduction        --------------------------
	.section	.text.sumReduction,"ax",@progbits
	.align	128
        .global         sumReduction
        .type           sumReduction,@function
        .size           sumReduction,(.L_x_27 - sumReduction)
        .other          sumReduction,@"STO_CUDA_ENTRY STV_DEFAULT"
sumReduction:
.text.sumReduction:
[----:B------:R-:W-:Y:S01]  /*0000*/  LDC R1, c[0x0][0x37c] ;  /* 0x0000df00ff017b82 */ /* 0x000fe20000000800 */
[----:B------:R-:W0:Y:S07]  /*0010*/  S2R R5, SR_CTAID.X ;  /* 0x0000000000057919 */ /* 0x000e2e0000002500 */
[----:B------:R-:W0:Y:S01]  /*0020*/  LDC R10, c[0x0][0x360] ;  /* 0x0000d800ff0a7b82 */ /* 0x000e220000000800 */
[----:B------:R-:W1:Y:S01]  /*0030*/  LDCU UR4, c[0x0][0x380] ;  /* 0x00007000ff0477ac */ /* 0x000e620008000800 */
[----:B------:R-:W2:Y:S01]  /*0040*/  S2R R0, SR_TID.X ;  /* 0x0000000000007919 */ /* 0x000ea20000002100 */
[----:B0-----:R-:W-:-:S04]  /*0050*/  IMAD R7, R10, R5, RZ ;  /* 0x000000050a077224 */ /* 0x001fc800078e02ff */
[----:B--2---:R-:W-:-:S05]  /*0060*/  IMAD.IADD R4, R7, 0x1, R0 ;  /* 0x0000000107047824 */ /* 0x004fca00078e0200 */
[----:B-1----:R-:W-:-:S13]  /*0070*/  ISETP.GE.U32.AND P0, PT, R4, UR4, PT ;  /* 0x0000000404007c0c */ /* 0x002fda000bf06070 */
[----:B------:R-:W-:Y:S05]  /*0080*/  @P0 EXIT ;  /* 0x000000000000094d */ /* 0x000fea0003800000 */
[----:B------:R-:W0:Y:S01]  /*0090*/  LDC.64 R2, c[0x0][0x388] ;  /* 0x0000e200ff027b82 */ /* 0x000e220000000a00 */
[----:B------:R-:W1:Y:S01]  /*00a0*/  LDCU.64 UR6, c[0x0][0x358] ;  /* 0x00006b00ff0677ac */ /* 0x000e620008000a00 */
[----:B------:R-:W-:-:S05]  /*00b0*/  IADD3 R7, PT, PT, R7, R4, RZ ;  /* 0x0000000407077210 */ /* 0x000fca0007ffe0ff */
[C---:B------:R-:W-:Y:S02]  /*00c0*/  IMAD.IADD R9, R7.reuse, 0x1, R10 ;  /* 0x0000000107097824 */ /* 0x040fe400078e020a */
[----:B0-----:R-:W-:-:S04]  /*00d0*/  IMAD.WIDE.U32 R6, R7, 0x4, R2 ;  /* 0x0000000407067825 */ /* 0x001fc800078e0002 */
[----:B------:R-:W-:Y:S02]  /*00e0*/  IMAD.WIDE.U32 R8, R9, 0x4, R2 ;  /* 0x0000000409087825 */ /* 0x000fe400078e0002 */
[----:B-1----:R-:W2:Y:S04]  /*00f0*/  LDG.E R6, desc[UR6][R6.64] ;  /* 0x0000000606067981 */ /* 0x002ea8000c1e1900 */
[----:B------:R-:W2:Y:S01]  /*0100*/  LDG.E R9, desc[UR6][R8.64] ;  /* 0x0000000608097981 */ /* 0x000ea2000c1e1900 */
[----:B------:R-:W0:Y:S01]  /*0110*/  S2UR UR5, SR_CgaCtaId ;  /* 0x00000000000579c3 */ /* 0x000e220000008800 */
[----:B------:R-:W-:Y:S01]  /*0120*/  UMOV UR4, 0x400 ;  /* 0x0000040000047882 */ /* 0x000fe20000000000 */
[----:B------:R-:W-:Y:S01]  /*0130*/  ISETP.GE.U32.AND P0, PT, R10, 0x200, PT ;  /* 0x000002000a00780c */ /* 0x000fe20003f06070 */
[----:B0-----:R-:W-:-:S06]  /*0140*/  ULEA UR4, UR5, UR4, 0x18 ;  /* 0x0000000405047291 */ /* 0x001fcc000f8ec0ff */
[----:B------:R-:W-:Y:S01]  /*0150*/  LEA R4, R0, UR4, 0x2 ;  /* 0x0000000400047c11 */ /* 0x000fe2000f8e10ff */
[----:B--2---:R-:W-:-:S05]  /*0160*/  FADD R11, R6, R9 ;  /* 0x00000009060b7221 */ /* 0x004fca0000000000 */
[----:B------:R0:W-:Y:S01]  /*0170*/  STS [R4], R11 ;  /* 0x0000000b04007388 */ /* 0x0001e20000000800 */
[----:B------:R-:W-:Y:S06]  /*0180*/  BAR.SYNC.DEFER_BLOCKING 0x0 ;  /* 0x0000000000007b1d */ /* 0x000fec0000010000 */
[----:B------:R-:W-:Y:S05]  /*0190*/  @!P0 BRA `(.L_x_0) ;  /* 0x00000000001c8947 */ /* 0x000fea0003800000 */
[----:B------:R-:W-:-:S13]  /*01a0*/  ISETP.GT.U32.AND P0, PT, R0, 0xff, PT ;  /* 0x000000ff0000780c */ /* 0x000fda0003f04070 */
[----:B------:R-:W-:Y:S04]  /*01b0*/  @!P0 LDS R6, [R4+0x400] ;  /* 0x0004000004068984 */ /* 0x000fe80000000800 */
[----:B------:R-:W1:Y:S02]  /*01c0*/  @!P0 LDS R7, [R4] ;  /* 0x0000000004078984 */ /* 0x000e640000000800 */
[----:B-1----:R-:W-:-:S05]  /*01d0*/  @!P0 FADD R7, R6, R7 ;  /* 0x0000000706078221 */ /* 0x002fca0000000000 */
[----:B------:R1:W-:Y:S01]  /*01e0*/  @!P0 STS [R4], R7 ;  /* 0x0000000704008388 */ /* 0x0003e20000000800 */
[----:B------:R-:W-:Y:S06]  /*01f0*/  BAR.SYNC.DEFER_BLOCKING 0x0 ;  /* 0x0000000000007b1d */ /* 0x000fec0000010000 */
[----:B------:R-:W-:Y:S05]  /*0200*/  BRA `(.L_x_1) ;  /* 0x0000000000087947 */ /* 0x000fea0003800000 */
.L_x_0:
[----:B------:R-:W-:-:S13]  /*0210*/  ISETP.GE.U32.AND P0, PT, R10, 0x100, PT ;  /* 0x000001000a00780c */ /* 0x000fda0003f06070 */
[----:B------:R-:W-:Y:S05]  /*0220*/  @!P0 BRA `(.L_x_2) ;  /* 0x00000000001c8947 */ /* 0x000fea0003800000 */
.L_x_1:
[----:B------:R-:W-:-:S13]  /*0230*/  ISETP.GT.U32.AND P0, PT, R0, 0x7f, PT ;  /* 0x0000007f0000780c */ /* 0x000fda0003f04070 */
[----:B------:R-:W-:Y:S04]  /*0240*/  @!P0 LDS R6, [R4+0x200] ;  /* 0x0002000004068984 */ /* 0x000fe80000000800 */
[----:B-1----:R-:W1:Y:S02]  /*0250*/  @!P0 LDS R7, [R4] ;  /* 0x0000000004078984 */ /* 0x002e640000000800 */
[----:B-1----:R-:W-:-:S05]  /*0260*/  @!P0 FADD R7, R6, R7 ;  /* 0x0000000706078221 */ /* 0x002fca0000000000 */
[----:B------:R1:W-:Y:S01]  /*0270*/  @!P0 STS [R4], R7 ;  /* 0x0000000704008388 */ /* 0x0003e20000000800 */
[----:B------:R-:W-:Y:S06]  /*0280*/  BAR.SYNC.DEFER_BLOCKING 0x0 ;  /* 0x0000000000007b1d */ /* 0x000fec0000010000 */
[----:B------:R-:W-:Y:S05]  /*0290*/  BRA `(.L_x_3) ;  /* 0x0000000000087947 */ /* 0x000fea0003800000 */
.L_x_2:
[----:B------:R-:W-:-:S13]  /*02a0*/  ISETP.GE.U32.AND P0, PT, R10, 0x80, PT ;  /* 0x000000800a00780c */ /* 0x000fda0003f06070 */
[----:B------:R-:W-:Y:S05]  /*02b0*/  @!P0 BRA `(.L_x_4) ;  /* 0x0000000000188947 */ /* 0x000fea0003800000 */
.L_x_3:
[----:B------:R-:W-:-:S13]  /*02c0*/  ISETP.GT.U32.AND P0, PT, R0, 0x3f, PT ;  /* 0x0000003f0000780c */ /* 0x000fda0003f04070 */
[----:B------:R-:W-:Y:S04]  /*02d0*/  @!P0 LDS R6, [R4+0x100] ;  /* 0x0001000004068984 */ /* 0x000fe80000000800 */
[----:B-1----:R-:W1:Y:S02]  /*02e0*/  @!P0 LDS R7, [R4] ;  /* 0x0000000004078984 */ /* 0x002e640000000800 */
[----:B-1----:R-:W-:-:S05]  /*02f0*/  @!P0 FADD R7, R6, R7 ;  /* 0x0000000706078221 */ /* 0x002fca0000000000 */
[----:B------:R1:W-:Y:S01]  /*0300*/  @!P0 STS [R4], R7 ;  /* 0x0000000704008388 */ /* 0x0003e20000000800 */
[----:B------:R-:W-:Y:S06]  /*0310*/  BAR.SYNC.DEFER_BLOCKING 0x0 ;  /* 0x0000000000007b1d */ /* 0x000fec0000010000 */
.L_x_4:
[----:B------:R-:W-:-:S13]  /*0320*/  ISETP.GT.U32.AND P0, PT, R0, 0x1f, PT ;  /* 0x0000001f0000780c */ /* 0x000fda0003f04070 */
[----:B------:R-:W-:Y:S05]  /*0330*/  @P0 EXIT ;  /* 0x000000000000094d */ /* 0x000fea0003800000 */
[----:B------:R-:W-:-:S13]  /*0340*/  ISETP.GE.U32.AND P0, PT, R10, 0x40, PT ;  /* 0x000000400a00780c */ /* 0x000fda0003f06070 */
[----:B------:R-:W-:Y:S04]  /*0350*/  @P0 LDS R6, [R4+0x80] ;  /* 0x0000800004060984 */ /* 0x000fe80000000800 */
[----:B-1----:R-:W1:Y:S02]  /*0360*/  @P0 LDS R7, [R4] ;  /* 0x0000000004070984 */ /* 0x002e640000000800 */
[----:B-1----:R-:W-:-:S05]  /*0370*/  @P0 FADD R7, R6, R7 ;  /* 0x0000000706070221 */ /* 0x002fca0000000000 */
[----:B------:R1:W-:Y:S01]  /*0380*/  @P0 STS [R4], R7 ;  /* 0x0000000704000388 */ /* 0x0003e20000000800 */
[----:B------:R-:W-:Y:S05]  /*0390*/  @P0 BRA `(.L_x_5) ;  /* 0x0000000000080947 */ /* 0x000fea0003800000 */
[----:B------:R-:W-:-:S13]  /*03a0*/  ISETP.GE.U32.AND P0, PT, R10, 0x20, PT ;  /* 0x000000200a00780c */ /* 0x000fda0003f06070 */
[----:B------:R-:W-:Y:S05]  /*03b0*/  @!P0 BRA `(.L_x_6) ;  /* 0x0000000000148947 */ /* 0x000fea0003800000 */
.L_x_5:
[----:B------:R-:W-:Y:S04]  /*03c0*/  LDS R6, [R4+0x40] ;  /* 0x0000400004067984 */ /* 0x000fe80000000800 */
[----:B-1----:R-:W1:Y:S02]  /*03d0*/  LDS R7, [R4] ;  /* 0x0000000004077984 */ /* 0x002e640000000800 */
[----:B-1----:R-:W-:-:S05]  /*03e0*/  FADD R7, R6, R7 ;  /* 0x0000000706077221 */ /* 0x002fca0000000000 */
[----:B------:R1:W-:Y:S01]  /*03f0*/  STS [R4], R7 ;  /* 0x0000000704007388 */ /* 0x0003e20000000800 */
[----:B------:R-:W-:Y:S05]  /*0400*/  BRA `(.L_x_7) ;  /* 0x0000000000087947 */ /* 0x000fea0003800000 */
.L_x_6:
[----:B------:R-:W-:-:S13]  /*0410*/  ISETP.GE.U32.AND P0, PT, R10, 0x10, PT ;  /* 0x000000100a00780c */ /* 0x000fda0003f06070 */
[----:B------:R-:W-:Y:S05]  /*0420*/  @!P0 BRA `(.L_x_8) ;  /* 0x0000000000148947 */ /* 0x000fea0003800000 */
.L_x_7:
[----:B------:R-:W-:Y:S04]  /*0430*/  LDS R6, [R4+0x20] ;  /* 0x0000200004067984 */ /* 0x000fe80000000800 */
[----:B-1----:R-:W1:Y:S02]  /*0440*/  LDS R7, [R4] ;  /* 0x0000000004077984 */ /* 0x002e640000000800 */
[----:B-1----:R-:W-:-:S05]  /*0450*/  FADD R7, R6, R7 ;  /* 0x0000000706077221 */ /* 0x002fca0000000000 */
[----:B------:R1:W-:Y:S01]  /*0460*/  STS [R4], R7 ;  /* 0x0000000704007388 */ /* 0x0003e20000000800 */
[----:B------:R-:W-:Y:S05]  /*0470*/  BRA `(.L_x_9) ;  /* 0x0000000000087947 */ /* 0x000fea0003800000 */
.L_x_8:
[----:B------:R-:W-:-:S13]  /*0480*/  ISETP.GE.U32.AND P0, PT, R10, 0x8, PT ;  /* 0x000000080a00780c */ /* 0x000fda0003f06070 */
[----:B------:R-:W-:Y:S05]  /*0490*/  @!P0 BRA `(.L_x_10) ;  /* 0x0000000000148947 */ /* 0x000fea0003800000 */
.L_x_9:
[----:B------:R-:W-:Y:S04]  /*04a0*/  LDS R6, [R4+0x10] ;  /* 0x0000100004067984 */ /* 0x000fe80000000800 */
[----:B-1----:R-:W1:Y:S02]  /*04b0*/  LDS R7, [R4] ;  /* 0x0000000004077984 */ /* 0x002e640000000800 */
[----:B-1----:R-:W-:-:S05]  /*04c0*/  FADD R7, R6, R7 ;  /* 0x0000000706077221 */ /* 0x002fca0000000000 */
[----:B------:R1:W-:Y:S01]  /*04d0*/  STS [R4], R7 ;  /* 0x0000000704007388 */ /* 0x0003e20000000800 */
[----:B------:R-:W-:Y:S05]  /*04e0*/  BRA `(.L_x_11) ;  /* 0x0000000000087947 */ /* 0x000fea0003800000 */
.L_x_10:
[----:B------:R-:W-:-:S13]  /*04f0*/  ISETP.GE.U32.AND P0, PT, R10, 0x4, PT ;  /* 0x000000040a00780c */ /* 0x000fda0003f06070 */
[----:B------:R-:W-:Y:S05]  /*0500*/  @!P0 BRA `(.L_x_12) ;  /* 0x0000000000148947 */ /* 0x000fea0003800000 */
.L_x_11:
[----:B------:R-:W-:Y:S04]  /*0510*/  LDS R6, [R4+0x8] ;  /* 0x0000080004067984 */ /* 0x000fe80000000800 */
[----:B-1----:R-:W1:Y:S02]  /*0520*/  LDS R7, [R4] ;  /* 0x0000000004077984 */ /* 0x002e640000000800 */
[----:B-1----:R-:W-:-:S05]  /*0530*/  FADD R7, R6, R7 ;  /* 0x0000000706077221 */ /* 0x002fca0000000000 */
[----:B------:R1:W-:Y:S01]  /*0540*/  STS [R4], R7 ;  /* 0x0000000704007388 */ /* 0x0003e20000000800 */
[----:B------:R-:W-:Y:S05]  /*0550*/  BRA `(.L_x_13) ;  /* 0x0000000000087947 */ /* 0x000fea0003800000 */
.L_x_12:
[----:B------:R-:W-:-:S13]  /*0560*/  ISETP.GE.U32.AND P0, PT, R10, 0x2, PT ;  /* 0x000000020a00780c */ /* 0x000fda0003f06070 */
[----:B------:R-:W-:Y:S05]  /*0570*/  @!P0 BRA `(.L_x_14) ;  /* 0x0000000000108947 */ /* 0x000fea0003800000 */
.L_x_13:
[----:B------:R-:W-:Y:S04]  /*0580*/  LDS R6, [R4+0x4] ;  /* 0x0000040004067984 */ /* 0x000fe80000000800 */
[----:B-1----:R-:W1:Y:S02]  /*0590*/  LDS R7, [R4] ;  /* 0x0000000004077984 */ /* 0x002e640000000800 */
[----:B-1----:R-:W-:-:S05]  /*05a0*/  FADD R7, R6, R7 ;  /* 0x0000000706077221 */ /* 0x002fca0000000000 */
[----:B------:R2:W-:Y:S02]  /*05b0*/  STS [R4], R7 ;  /* 0x0000000704007388 */ /* 0x0005e40000000800 */
.L_x_14:
[----:B------:R-:W-:-:S13]  /*05c0*/  ISETP.NE.AND P0, PT, R0, RZ, PT ;  /* 0x000000ff0000720c */ /* 0x000fda0003f05270 */
[----:B------:R-:W-:Y:S05]  /*05d0*/  @P0 EXIT ;  /* 0x000000000000094d */ /* 0x000fea0003800000 */
[----:B-12---:R-:W1:Y:S01]  /*05e0*/  LDS R7, [UR4] ;  /* 0x00000004ff077984 */ /* 0x006e620008000800 */
[----:B------:R-:W-:-:S05]  /*05f0*/  IMAD.WIDE.U32 R2, R5, 0x4, R2 ;  /* 0x0000000405027825 */ /* 0x000fca00078e0002 */
[----:B-1----:R-:W-:Y:S01]  /*0600*/  STG.E desc[UR6][R2.64], R7 ;  /* 0x0000000702007986 */ /* 0x002fe2000c101906 */
[----:B------:R-:W-:Y:S05]  /*0610*/  EXIT ;  /* 0x000000000000794d */ /* 0x000fea0003800000 */
.L_x_15:
[----:B------:R-:W-:-:S00]  /*0620*/  BRA `(.L_x_15) ;  /* 0xfffffffc00fc7947 */ /* 0x000fc0000383ffff */
[----:B------:R-:W-:-:S00]  /*0630*/  NOP ;  /* 0x0000000000007918 */ /* 0x000fc00000000000 */
        /* <DEDUP_REMOVED lines=12> */
.L_x_27:


//--------------------- .text.conflictChecker     --------------------------
	.section	.text.conflictChecker,"ax",@progbits
	.align	128
        .global         conflictChecker
        .type           conflictChecker,@function
        .size           conflictChecker,(.L_x_28 - conflictChecker)
        .other          conflictChecker,@"STO_CUDA_ENTRY STV_DEFAULT"
conflictChecker:
.text.conflictChecker:
[----:B------:R-:W-:Y:S01]  /*0000*/  LDC R1, c[0x0][0x37c] ;  /* 0x0000df00ff017b82 */ /* 0x000fe20000000800 */
[----:B------:R-:W0:Y:S01]  /*0010*/  S2R R11, SR_TID.X ;  /* 0x00000000000b7919 */ /* 0x000e220000002100 */
[----:B------:R-:W0:Y:S01]  /*0020*/  LDCU UR4, c[0x0][0x360] ;  /* 0x00006c00ff0477ac */ /* 0x000e220008000800 */
[----:B------:R-:W0:Y:S01]  /*0030*/  S2R R0, SR_CTAID.X ;  /* 0x0000000000007919 */ /* 0x000e220000002500 */
[----:B------:R-:W1:Y:S01]  /*0040*/  LDCU UR5, c[0x0][0x380] ;  /* 0x00007000ff0577ac */ /* 0x000e620008000800 */
[----:B0-----:R-:W-:-:S05]  /*0050*/  IMAD R11, R0, UR4, R11 ;  /* 0x00000004000b7c24 */ /* 0x001fca000f8e020b */
[----:B-1----:R-:W-:-:S13]  /*0060*/  ISETP.GE.U32.AND P0, PT, R11, UR5, PT ;  /* 0x000000050b007c0c */ /* 0x002fda000bf06070 */
[----:B------:R-:W-:Y:S05]  /*0070*/  @P0 EXIT ;  /* 0x000000000000094d */ /* 0x000fea0003800000 */
[----:B------:R-:W0:Y:S01]  /*0080*/  LDC.64 R2, c[0x0][0x398] ;  /* 0x0000e600ff027b82 */ /* 0x000e220000000a00 */
[----:B------:R-:W1:Y:S01]  /*0090*/  LDCU.64 UR4, c[0x0][0x358] ;  /* 0x00006b00ff0477ac */ /* 0x000e620008000a00 */
[----:B------:R-:W-:-:S06]  /*00a0*/  SHF.L.U32 R5, R11, 0x1, RZ ;  /* 0x000000010b057819 */ /* 0x000fcc00000006ff */
[----:B------:R-:W2:Y:S01]  /*00b0*/  LDC.64 R6, c[0x0][0x390] ;  /* 0x0000e400ff067b82 */ /* 0x000ea20000000a00 */
[----:B0-----:R-:W-:-:S05]  /*00c0*/  IMAD.WIDE.U32 R2, R5, 0x4, R2 ;  /* 0x0000000405027825 */ /* 0x001fca00078e0002 */
[----:B-1----:R-:W2:Y:S04]  /*00d0*/  LDG.E R5, desc[UR4][R2.64] ;  /* 0x0000000402057981 */ /* 0x002ea8000c1e1900 */
[----:B------:R-:W3:Y:S01]  /*00e0*/  LDG.E R9, desc[UR4][R2.64+0x4] ;  /* 0x0000040402097981 */ /* 0x000ee2000c1e1900 */
[----:B--2---:R-:W-:-:S04]  /*00f0*/  IMAD.WIDE.U32 R4, R5, 0x4, R6 ;  /* 0x0000000405047825 */ /* 0x004fc800078e0006 */
[----:B---3--:R-:W-:Y:S02]  /*0100*/  IMAD.WIDE.U32 R6, R9, 0x4, R6 ;  /* 0x0000000409067825 */ /* 0x008fe400078e0006 */
[----:B------:R-:W2:Y:S01]  /*0110*/  LDG.E R4, desc[UR4][R4.64] ;  /* 0x0000000404047981 */ /* 0x000ea2000c1e1900 */
[----:B------:R-:W0:Y:S03]  /*0120*/  LDC.64 R8, c[0x0][0x388] ;  /* 0x0000e200ff087b82 */ /* 0x000e260000000a00 */
[----:B------:R-:W2:Y:S01]  /*0130*/  LDG.E R7, desc[UR4][R6.64] ;  /* 0x0000000406077981 */ /* 0x000ea2000c1e1900 */
[----:B0-----:R-:W-:Y:S01]  /*0140*/  IMAD.WIDE.U32 R8, R11, 0x4, R8 ;  /* 0x000000040b087825 */ /* 0x001fe200078e0008 */
[----:B--2---:R-:W-:-:S04]  /*0150*/  ISETP.NE.AND P0, PT, R4, R7, PT ;  /* 0x000000070400720c */ /* 0x004fc80003f05270 */
[----:B------:R-:W-:-:S05]  /*0160*/  SEL R11, RZ, 0x1, P0 ;  /* 0x00000001ff0b7807 */ /* 0x000fca0000000000 */
[----:B------:R-:W-:Y:S01]  /*0170*/  STG.E desc[UR4][R8.64], R11 ;  /* 0x0000000b08007986 */ /* 0x000fe2000c101904 */
[----:B------:R-:W-:Y:S05]  /*0180*/  EXIT ;  /* 0x000000000000794d */ /* 0x000fea0003800000 */
.L_x_16:
        /* <DEDUP_REMOVED lines=15> */
.L_x_28:


//--------------------- .text.initColoring        --------------------------
	.section	.text.initColoring,"ax",@progbits
	.align	128
        .global         initColoring
        .type           initColoring,@function
        .size           initColoring,(.L_x_29 - initColoring)
        .other          initColoring,@"STO_CUDA_ENTRY STV_DEFAULT"
initColoring:
.text.initColoring:
        /* <DEDUP_REMOVED lines=10> */
[----:B------:R-:W2:Y:S06]  /*00a0*/  LDCU UR6, c[0x0][0x390] ;  /* 0x00007200ff0677ac */ /* 0x000eac0008000800 */
[----:B------:R-:W3:Y:S01]  /*00b0*/  LDC.64 R12, c[0x0][0x388] ;  /* 0x0000e200ff0c7b82 */ /* 0x000ee20000000a00 */
[----:B0-----:R-:W-:-:S05]  /*00c0*/  IMAD.WIDE.U32 R2, R0, 0x30, R2 ;  /* 0x0000003000027825 */ /* 0x001fca00078e0002 */
[----:B-1----:R-:W4:Y:S04]  /*00d0*/  LDG.E.64 R8, desc[UR4][R2.64] ;  /* 0x0000000402087981 */ /* 0x002f28000c1e1b00 */
[----:B------:R-:W5:Y:S04]  /*00e0*/  LDG.E.64 R4, desc[UR4][R2.64+0x10] ;  /* 0x0000100402047981 */ /* 0x000f68000c1e1b00 */
[----:B------:R-:W2:Y:S01]  /*00f0*/  LDG.E.64 R6, desc[UR4][R2.64+0x8] ;  /* 0x0000080402067981 */ /* 0x000ea2000c1e1b00 */
[----:B----4-:R-:W-:Y:S01]  /*0100*/  SHF.R.U32.HI R10, RZ, 0x2, R9 ;  /* 0x00000002ff0a7819 */ /* 0x010fe20000011609 */
[----:B------:R-:W-:-:S03]  /*0110*/  VIADD R8, R8, 0x587c5 ;  /* 0x000587c508087836 */ /* 0x000fc60000000000 */
[----:B------:R-:W-:Y:S01]  /*0120*/  LOP3.LUT R10, R10, R9, RZ, 0x3c, !PT ;  /* 0x000000090a0a7212 */ /* 0x000fe200078e3cff */
[----:B-----5:R-:W-:Y:S01]  /*0130*/  IMAD.SHL.U32 R9, R5, 0x10, RZ ;  /* 0x0000001005097824 */ /* 0x020fe200078e00ff */
[----:B------:R-:W-:Y:S02]  /*0140*/  MOV R17, R4 ;  /* 0x0000000400117202 */ /* 0x000fe40000000f00 */
[C---:B------:R-:W-:Y:S02]  /*0150*/  SHF.L.U32 R11, R10.reuse, 0x1, RZ ;  /* 0x000000010a0b7819 */ /* 0x040fe400000006ff */
[----:B--2---:R-:W-:Y:S02]  /*0160*/  MOV R16, R7 ;  /* 0x0000000700107202 */ /* 0x004fe40000000f00 */
[----:B------:R-:W-:-:S03]  /*0170*/  LOP3.LUT R10, R10, R11, R9, 0x96, !PT ;  /* 0x0000000b0a0a7212 */ /* 0x000fc600078e9609 */
[----:B------:R-:W-:Y:S01]  /*0180*/  STG.E.64 desc[UR4][R2.64+0x8], R16 ;  /* 0x0000081002007986 */ /* 0x000fe2000c101b04 */
[----:B------:R-:W-:Y:S01]  /*0190*/  LOP3.LUT R11, R10, R5, RZ, 0x3c, !PT ;  /* 0x000000050a0b7212 */ /* 0x000fe200078e3cff */
[----:B------:R-:W-:-:S03]  /*01a0*/  IMAD.MOV.U32 R10, RZ, RZ, 0x2f800000 ;  /* 0x2f800000ff0a7424 */ /* 0x000fc600078e00ff */
[----:B------:R-:W-:-:S04]  /*01b0*/  IADD3 R9, PT, PT, R11, R8, RZ ;  /* 0x000000080b097210 */ /* 0x000fc80007ffe0ff */
[----:B------:R-:W-:-:S05]  /*01c0*/  I2FP.F32.U32 R9, R9 ;  /* 0x0000000900097245 */ /* 0x000fca0000201000 */
[----:B------:R-:W-:Y:S01]  /*01d0*/  FFMA R9, R9, R10, 1.1641532182693481445e-10 ;  /* 0x2f00000009097423 */ /* 0x000fe2000000000a */
[----:B------:R-:W-:Y:S02]  /*01e0*/  IMAD.MOV.U32 R10, RZ, RZ, R5 ;  /* 0x000000ffff0a7224 */ /* 0x000fe400078e0005 */
[----:B---3--:R-:W-:-:S04]  /*01f0*/  IMAD.WIDE.U32 R4, R0, 0x4, R12 ;  /* 0x0000000400047825 */ /* 0x008fc800078e000c */
[----:B------:R-:W-:Y:S01]  /*0200*/  FMUL R14, R9, UR6 ;  /* 0x00000006090e7c20 */ /* 0x000fe20008400000 */
[----:B------:R-:W-:Y:S01]  /*0210*/  STG.E.64 desc[UR4][R2.64+0x10], R10 ;  /* 0x0000100a02007986 */ /* 0x000fe2000c101b04 */
[----:B------:R-:W-:Y:S02]  /*0220*/  IMAD.MOV.U32 R9, RZ, RZ, R6 ;  /* 0x000000ffff097224 */ /* 0x000fe400078e0006 */
[----:B------:R-:W0:Y:S03]  /*0230*/  F2I.TRUNC.NTZ R15, R14 ;  /* 0x0000000e000f7305 */ /* 0x000e26000020f100 */
[----:B------:R-:W-:Y:S04]  /*0240*/  STG.E.64 desc[UR4][R2.64], R8 ;  /* 0x0000000802007986 */ /* 0x000fe8000c101b04 */
[----:B0-----:R-:W-:Y:S01]  /*0250*/  STG.E desc[UR4][R4.64], R15 ;  /* 0x0000000f04007986 */ /* 0x001fe2000c101904 */
[----:B------:R-:W-:Y:S05]  /*0260*/  EXIT ;  /* 0x000000000000794d */ /* 0x000fea0003800000 */
.L_x_17:
        /* <DEDUP_REMOVED lines=9> */
.L_x_29:


//--------------------- .text.initCurand          --------------------------
	.section	.text.initCurand,"ax",@progbits
	.align	128
        .global         initCurand
        .type           initCurand,@function
        .size           initCurand,(.L_x_30 - initCurand)
        .other          initCurand,@"STO_CUDA_ENTRY STV_DEFAULT"
initCurand:
.text.initCurand:
        /* <DEDUP_REMOVED lines=8> */
[----:B------:R-:W0:Y:S01]  /*0080*/  LDC R2, c[0x0][0x388] ;  /* 0x0000e200ff027b82 */ /* 0x000e220000000800 */
[----:B------:R-:W1:Y:S01]  /*0090*/  LDCU.64 UR4, c[0x0][0x358] ;  /* 0x00006b00ff0477ac */ /* 0x000e620008000a00 */
[----:B------:R-:W-:Y:S01]  /*00a0*/  IMAD.MOV.U32 R9, RZ, RZ, -0x75bd8fc ;  /* 0xf8a42704ff097424 */ /* 0x000fe200078e00ff */
[----:B------:R-:W-:Y:S01]  /*00b0*/  ISETP.NE.AND P0, PT, R0, RZ, PT ;  /* 0x000000ff0000720c */ /* 0x000fe20003f05270 */
[----:B------:R-:W-:Y:S01]  /*00c0*/  IMAD.MOV.U32 R10, RZ, RZ, -0x23270784 ;  /* 0xdcd8f87cff0a7424 */ /* 0x000fe200078e00ff */
[----:B------:R-:W-:Y:S03]  /*00d0*/  BSSY.RECONVERGENT B0, `(.L_x_18) ;  /* 0x00000df000007945 */ /* 0x000fe60003800200 */
[----:B------:R-:W2:Y:S01]  /*00e0*/  LDC.64 R6, c[0x0][0x380] ;  /* 0x0000e000ff067b82 */ /* 0x000ea20000000a00 */
[----:B0-----:R-:W-:-:S05]  /*00f0*/  LOP3.LUT R2, R2, 0xaad26b49, RZ, 0x3c, !PT ;  /* 0xaad26b4902027812 */ /* 0x001fca00078e3cff */
[----:B------:R-:W-:Y:S02]  /*0100*/  IMAD R2, R2, 0x4182bed5, RZ ;  /* 0x4182bed502027824 */ /* 0x000fe400078e02ff */
[----:B--2---:R-:W-:-:S03]  /*0110*/  IMAD.WIDE.U32 R6, R0, 0x30, R6 ;  /* 0x0000003000067825 */ /* 0x004fc600078e0006 */
[C---:B------:R-:W-:Y:S01]  /*0120*/  LOP3.LUT R8, R2.reuse, 0x159a55e5, RZ, 0x3c, !PT ;  /* 0x159a55e502087812 */ /* 0x040fe200078e3cff */
[C---:B------:R-:W-:Y:S01]  /*0130*/  VIADD R4, R2.reuse, 0xd9f6dc18 ;  /* 0xd9f6dc1802047836 */ /* 0x040fe20000000000 */
[----:B-1----:R0:W-:Y:S01]  /*0140*/  STG.E.64 desc[UR4][R6.64+0x18], RZ ;  /* 0x000018ff06007986 */ /* 0x0021e2000c101b04 */
[C---:B------:R-:W-:Y:S02]  /*0150*/  VIADD R5, R2.reuse, 0x75bcd15 ;  /* 0x075bcd1502057836 */ /* 0x040fe40000000000 */
[----:B------:R-:W-:Y:S01]  /*0160*/  VIADD R11, R2, 0x583f19 ;  /* 0x00583f19020b7836 */ /* 0x000fe20000000000 */
[----:B------:R0:W-:Y:S04]  /*0170*/  STG.E.64 desc[UR4][R6.64+0x8], R8 ;  /* 0x0000080806007986 */ /* 0x0001e8000c101b04 */
[----:B------:R0:W-:Y:S04]  /*0180*/  STG.E.64 desc[UR4][R6.64], R4 ;  /* 0x0000000406007986 */ /* 0x0001e8000c101b04 */
[----:B------:R0:W-:Y:S04]  /*0190*/  STG.E.64 desc[UR4][R6.64+0x10], R10 ;  /* 0x0000100a06007986 */ /* 0x0001e8000c101b04 */
[----:B------:R0:W-:Y:S04]  /*01a0*/  STG.E desc[UR4][R6.64+0x20], RZ ;  /* 0x000020ff06007986 */ /* 0x0001e8000c101904 */
[----:B------:R0:W-:Y:S01]  /*01b0*/  STG.E.64 desc[UR4][R6.64+0x28], RZ ;  /* 0x000028ff06007986 */ /* 0x0001e2000c101b04 */
[----:B------:R-:W-:Y:S05]  /*01c0*/  @!P0 BRA `(.L_x_19) ;  /* 0x0000000c003c8947 */ /* 0x000fea0003800000 */
[----:B------:R-:W-:-:S07]  /*01d0*/  CS2R R12, SRZ ;  /* 0x00000000000c7805 */ /* 0x000fce000001ff00 */
.L_x_25:
[----:B-1----:R-:W-:Y:S01]  /*01e0*/  LOP3.LUT R2, R0, 0x3, RZ, 0xc0, !PT ;  /* 0x0000000300027812 */ /* 0x002fe200078ec0ff */
[----:B------:R-:W-:Y:S03]  /*01f0*/  BSSY.RECONVERGENT B1, `(.L_x_20) ;  /* 0x00000c6000017945 */ /* 0x000fe60003800200 */
[----:B------:R-:W-:-:S04]  /*0200*/  ISETP.NE.U32.AND P0, PT, R2, RZ, PT ;  /* 0x000000ff0200720c */ /* 0x000fc80003f05070 */
[----:B------:R-:W-:-:S13]  /*0210*/  ISETP.NE.AND.EX P0, PT, RZ, RZ, PT, P0 ;  /* 0x000000ffff00720c */ /* 0x000fda0003f05300 */
[----:B------:R-:W-:Y:S05]  /*0220*/  @!P0 BRA `(.L_x_21) ;  /* 0x0000000c00088947 */ /* 0x000fea0003800000 */
[----:B0-----:R-:W0:Y:S01]  /*0230*/  LDC.64 R8, c[0x4][RZ] ;  /* 0x01000000ff087b82 */ /* 0x001e220000000a00 */
[----:B------:R-:W-:Y:S02]  /*0240*/  IMAD.MOV.U32 R14, RZ, RZ, RZ ;  /* 0x000000ffff0e7224 */ /* 0x000fe400078e00ff */
[----:B0-----:R-:W-:-:S07]  /*0250*/  IMAD.WIDE.U32 R8, R12, 0xc80, R8 ;  /* 0x00000c800c087825 */ /* 0x001fce00078e0008 */
.L_x_24:
[----:B-1----:R-:W-:Y:S01]  /*0260*/  IMAD.MOV.U32 R15, RZ, RZ, RZ ;  /* 0x000000ffff0f7224 */ /* 0x002fe200078e00ff */
[----:B------:R-:W-:Y:S01]  /*0270*/  CS2R R2, SRZ ;  /* 0x0000000000027805 */ /* 0x000fe2000001ff00 */
[----:B------:R-:W-:Y:S01]  /*0280*/  IMAD.MOV.U32 R17, RZ, RZ, RZ ;  /* 0x000000ffff117224 */ /* 0x000fe200078e00ff */
[----:B------:R-:W-:-:S07]  /*0290*/  CS2R R4, SRZ ;  /* 0x0000000000047805 */ /* 0x000fce000001ff00 */
.L_x_23:
[----:B------:R-:W-:-:S05]  /*02a0*/  IMAD.WIDE.U32 R10, R17, 0x4, R6 ;  /* 0x00000004110a7825 */ /* 0x000fca00078e0006 */
[----:B------:R0:W5:Y:S01]  /*02b0*/  LDG.E R16, desc[UR4][R10.64+0x4] ;  /* 0x000004040a107981 */ /* 0x000162000c1e1900 */
[----:B------:R-:W-:-:S07]  /*02c0*/  IMAD.MOV.U32 R19, RZ, RZ, RZ ;  /* 0x000000ffff137224 */ /* 0x000fce00078e00ff */
.L_x_22:
[----:B-----5:R-:W-:Y:S01]  /*02d0*/  SHF.R.U32.HI R24, RZ, R19, R16 ;  /* 0x00000013ff187219 */ /* 0x020fe20000011610 */
[----:B0-----:R-:W-:-:S03]  /*02e0*/  IMAD.SHL.U32 R10, R17, 0x20, RZ ;  /* 0x00000020110a7824 */ /* 0x001fc600078e00ff */
[----:B------:R-:W-:Y:S01]  /*02f0*/  LOP3.LUT R11, R24, 0x1, RZ, 0xc0, !PT ;  /* 0x00000001180b7812 */ /* 0x000fe200078ec0ff */
[----:B------:R-:W-:-:S03]  /*0300*/  IMAD.IADD R10, R10, 0x1, R19 ;  /* 0x000000010a0a7824 */ /* 0x000fc600078e0213 */
[----:B------:R-:W-:Y:S01]  /*0310*/  ISETP.NE.U32.AND P0, PT, R11, 0x1, PT ;  /* 0x000000010b00780c */ /* 0x000fe20003f05070 */
[----:B------:R-:W-:-:S03]  /*0320*/  IMAD R11, R10, 0x5, RZ ;  /* 0x000000050a0b7824 */ /* 0x000fc600078e02ff */
[----:B------:R-:W-:Y:S01]  /*0330*/  R2P PR, R24, 0x7e ;  /* 0x0000007e18007804 */ /* 0x000fe20000000000 */
[----:B------:R-:W-:-:S08]  /*0340*/  IMAD.WIDE.U32 R10, R11, 0x4, R8 ;  /* 0x000000040b0a7825 */ /* 0x000fd000078e0008 */
[----:B------:R-:W2:Y:S04]  /*0350*/  @!P0 LDG.E R18, desc[UR4][R10.64] ;  /* 0x000000040a128981 */ /* 0x000ea8000c1e1900 */
[----:B------:R-:W3:Y:S04]  /*0360*/  @!P0 LDG.E R20, desc[UR4][R10.64+0x10] ;  /* 0x000010040a148981 */ /* 0x000ee8000c1e1900 */
[----:B------:R-:W4:Y:S04]  /*0370*/  @P1 LDG.E R22, desc[UR4][R10.64+0x14] ;  /* 0x000014040a161981 */ /* 0x000f28000c1e1900 */
[----:B------:R-:W4:Y:S04]  /*0380*/  @P2 LDG.E R26, desc[UR4][R10.64+0x28] ;  /* 0x000028040a1a2981 */ /* 0x000f28000c1e1900 */
[----:B------:R-:W4:Y:S04]  /*0390*/  @!P0 LDG.E R21, desc[UR4][R10.64+0x4] ;  /* 0x000004040a158981 */ /* 0x000f28000c1e1900 */
[----:B------:R-:W4:Y:S04]  /*03a0*/  @!P0 LDG.E R23, desc[UR4][R10.64+0xc] ;  /* 0x00000c040a178981 */ /* 0x000f28000c1e1900 */
[----:B------:R-:W4:Y:S04]  /*03b0*/  @P1 LDG.E R25, desc[UR4][R10.64+0x18] ;  /* 0x000018040a191981 */ /* 0x000f28000c1e1900 */
[----:B------:R-:W4:Y:S04]  /*03c0*/  @P3 LDG.E R28, desc[UR4][R10.64+0x3c] ;  /* 0x00003c040a1c3981 */ /* 0x000f28000c1e1900 */
[----:B------:R-:W4:Y:S01]  /*03d0*/  @P6 LDG.E R27, desc[UR4][R10.64+0x7c] ;  /* 0x00007c040a1b6981 */ /* 0x000f22000c1e1900 */
[----:B--2---:R-:W-:-:S03]  /*03e0*/  @!P0 LOP3.LUT R15, R15, R18, RZ, 0x3c, !PT ;  /* 0x000000120f0f8212 */ /* 0x004fc600078e3cff */
[----:B------:R-:W2:Y:S01]  /*03f0*/  @!P0 LDG.E R18, desc[UR4][R10.64+0x8] ;  /* 0x000008040a128981 */ /* 0x000ea2000c1e1900 */
[----:B---3--:R-:W-:-:S03]  /*0400*/  @!P0 LOP3.LUT R3, R3, R20, RZ, 0x3c, !PT ;  /* 0x0000001403038212 */ /* 0x008fc600078e3cff */
[----:B------:R-:W3:Y:S01]  /*0410*/  @P1 LDG.E R20, desc[UR4][R10.64+0x24] ;  /* 0x000024040a141981 */ /* 0x000ee2000c1e1900 */
[----:B----4-:R-:W-:-:S03]  /*0420*/  @P1 LOP3.LUT R15, R15, R22, RZ, 0x3c, !PT ;  /* 0x000000160f0f1212 */ /* 0x010fc600078e3cff */
[----:B------:R-:W4:Y:S01]  /*0430*/  @P2 LDG.E R22, desc[UR4][R10.64+0x38] ;  /* 0x000038040a162981 */ /* 0x000f22000c1e1900 */
[----:B------:R-:W-:-:S03]  /*0440*/  @P2 LOP3.LUT R15, R15, R26, RZ, 0x3c, !PT ;  /* 0x0000001a0f0f2212 */ /* 0x000fc600078e3cff */
[----:B------:R-:W4:Y:S01]  /*0450*/  @P4 LDG.E R26, desc[UR4][R10.64+0x50] ;  /* 0x000050040a1a4981 */ /* 0x000f22000c1e1900 */
[----:B------:R-:W-:-:S03]  /*0460*/  @!P0 LOP3.LUT R4, R4, R21, RZ, 0x3c, !PT ;  /* 0x0000001504048212 */ /* 0x000fc600078e3cff */
[----:B------:R-:W4:Y:S01]  /*0470*/  @P1 LDG.E R21, desc[UR4][R10.64+0x20] ;  /* 0x000020040a151981 */ /* 0x000f22000c1e1900 */
[----:B------:R-:W-:-:S03]  /*0480*/  @!P0 LOP3.LUT R2, R2, R23, RZ, 0x3c, !PT ;  /* 0x0000001702028212 */ /* 0x000fc600078e3cff */
[----:B------:R-:W4:Y:S01]  /*0490*/  @P2 LDG.E R23, desc[UR4][R10.64+0x2c] ;  /* 0x00002c040a172981 */ /* 0x000f22000c1e1900 */
[----:B------:R-:W-:-:S03]  /*04a0*/  @P1 LOP3.LUT R4, R4, R25, RZ, 0x3c, !PT ;  /* 0x0000001904041212 */ /* 0x000fc600078e3cff */
[----:B------:R-:W4:Y:S01]  /*04b0*/  @P2 LDG.E R25, desc[UR4][R10.64+0x34] ;  /* 0x000034040a192981 */ /* 0x000f22000c1e1900 */
[----:B--2---:R-:W-:-:S03]  /*04c0*/  @!P0 LOP3.LUT R5, R5, R18, RZ, 0x3c, !PT ;  /* 0x0000001205058212 */ /* 0x004fc600078e3cff */
[----:B------:R-:W2:Y:S01]  /*04d0*/  @P1 LDG.E R18, desc[UR4][R10.64+0x1c] ;  /* 0x00001c040a121981 */ /* 0x000ea2000c1e1900 */
[----:B---3--:R-:W-:-:S03]  /*04e0*/  @P1 LOP3.LUT R3, R3, R20, RZ, 0x3c, !PT ;  /* 0x0000001403031212 */ /* 0x008fc600078e3cff */
[----:B------:R-:W3:Y:S01]  /*04f0*/  @P2 LDG.E R20, desc[UR4][R10.64+0x30] ;  /* 0x000030040a142981 */ /* 0x000ee2000c1e1900 */
[----:B----4-:R-:W-:-:S03]  /*0500*/  @P2 LOP3.LUT R3, R3, R22, RZ, 0x3c, !PT ;  /* 0x0000001603032212 */ /* 0x010fc600078e3cff */
[----:B------:R-:W4:Y:S01]  /*0510*/  @P3 LDG.E R22, desc[UR4][R10.64+0x4c] ;  /* 0x00004c040a163981 */ /* 0x000f22000c1e1900 */
[----:B------:R-:W-:-:S04]  /*0520*/  @P3 LOP3.LUT R15, R15, R28, RZ, 0x3c, !PT ;  /* 0x0000001c0f0f3212 */ /* 0x000fc800078e3cff */
[----:B------:R-:W-:Y:S02]  /*0530*/  @P4 LOP3.LUT R15, R15, R26, RZ, 0x3c, !PT ;  /* 0x0000001a0f0f4212 */ /* 0x000fe400078e3cff */
[----:B------:R-:W-:Y:S01]  /*0540*/  @P1 LOP3.LUT R2, R2, R21, RZ, 0x3c, !PT ;  /* 0x0000001502021212 */ /* 0x000fe200078e3cff */
[----:B------:R-:W4:Y:S04]  /*0550*/  @P5 LDG.E R26, desc[UR4][R10.64+0x64] ;  /* 0x000064040a1a5981 */ /* 0x000f28000c1e1900 */
[----:B------:R-:W4:Y:S01]  /*0560*/  @P3 LDG.E R21, desc[UR4][R10.64+0x40] ;  /* 0x000040040a153981 */ /* 0x000f22000c1e1900 */
[----:B------:R-:W-:Y:S02]  /*0570*/  @P2 LOP3.LUT R4, R4, R23, RZ, 0x3c, !PT ;  /* 0x0000001704042212 */ /* 0x000fe400078e3cff */
[----:B------:R-:W-:Y:S01]  /*0580*/  @P2 LOP3.LUT R2, R2, R25, RZ, 0x3c, !PT ;  /* 0x0000001902022212 */ /* 0x000fe200078e3cff */
[----:B------:R-:W4:Y:S04]  /*0590*/  @P3 LDG.E R23, desc[UR4][R10.64+0x48] ;  /* 0x000048040a173981 */ /* 0x000f28000c1e1900 */
[----:B------:R-:W4:Y:S01]  /*05a0*/  @P4 LDG.E R25, desc[UR4][R10.64+0x54] ;  /* 0x000054040a194981 */ /* 0x000f22000c1e1900 */
[----:B--2---:R-:W-:-:S03]  /*05b0*/  @P1 LOP3.LUT R5, R5, R18, RZ, 0x3c, !PT ;  /* 0x0000001205051212 */ /* 0x004fc600078e3cff */
[----:B------:R-:W2:Y:S01]  /*05c0*/  @P3 LDG.E R18, desc[UR4][R10.64+0x44] ;  /* 0x000044040a123981 */ /* 0x000ea2000c1e1900 */
[----:B---3--:R-:W-:-:S03]  /*05d0*/  @P2 LOP3.LUT R5, R5, R20, RZ, 0x3c, !PT ;  /* 0x0000001405052212 */ /* 0x008fc600078e3cff */
[----:B------:R-:W3:Y:S01]  /*05e0*/  @P4 LDG.E R20, desc[UR4][R10.64+0x58] ;  /* 0x000058040a144981 */ /* 0x000ee2000c1e1900 */
[----:B----4-:R-:W-:-:S03]  /*05f0*/  @P3 LOP3.LUT R3, R3, R22, RZ, 0x3c, !PT ;  /* 0x0000001603033212 */ /* 0x010fc600078e3cff */
[----:B------:R-:W4:Y:S01]  /*0600*/  @P4 LDG.E R22, desc[UR4][R10.64+0x60] ;  /* 0x000060040a164981 */ /* 0x000f22000c1e1900 */
[----:B------:R-:W-:Y:S02]  /*0610*/  LOP3.LUT P0, RZ, R24, 0x80, RZ, 0xc0, !PT ;  /* 0x0000008018ff7812 */ /* 0x000fe4000780c0ff */
[----:B------:R-:W-:Y:S02]  /*0620*/  @P5 LOP3.LUT R15, R15, R26, RZ, 0x3c, !PT ;  /* 0x0000001a0f0f5212 */ /* 0x000fe400078e3cff */
[----:B------:R-:W4:Y:S01]  /*0630*/  @P6 LDG.E R26, desc[UR4][R10.64+0x78] ;  /* 0x000078040a1a6981 */ /* 0x000f22000c1e1900 */
[----:B------:R-:W-:-:S03]  /*0640*/  @P3 LOP3.LUT R4, R4, R21, RZ, 0x3c, !PT ;  /* 0x0000001504043212 */ /* 0x000fc600078e3cff */
[----:B------:R-:W4:Y:S01]  /*0650*/  @P4 LDG.E R21, desc[UR4][R10.64+0x5c] ;  /* 0x00005c040a154981 */ /* 0x000f22000c1e1900 */
[----:B------:R-:W-:-:S03]  /*0660*/  @P3 LOP3.LUT R2, R2, R23, RZ, 0x3c, !PT ;  /* 0x0000001702023212 */ /* 0x000fc600078e3cff */
[----:B------:R-:W4:Y:S01]  /*0670*/  @P5 LDG.E R23, desc[UR4][R10.64+0x68] ;  /* 0x000068040a175981 */ /* 0x000f22000c1e1900 */
[----:B------:R-:W-:-:S03]  /*0680*/  @P4 LOP3.LUT R4, R4, R25, RZ, 0x3c, !PT ;  /* 0x0000001904044212 */ /* 0x000fc600078e3cff */
[----:B------:R-:W4:Y:S01]  /*0690*/  @P5 LDG.E R25, desc[UR4][R10.64+0x70] ;  /* 0x000070040a195981 */ /* 0x000f22000c1e1900 */
[----:B--2---:R-:W-:-:S03]  /*06a0*/  @P3 LOP3.LUT R5, R5, R18, RZ, 0x3c, !PT ;  /* 0x0000001205053212 */ /* 0x004fc600078e3cff */
[----:B------:R-:W2:Y:S01]  /*06b0*/  @P5 LDG.E R18, desc[UR4][R10.64+0x6c] ;  /* 0x00006c040a125981 */ /* 0x000ea2000c1e1900 */
[----:B---3--:R-:W-:-:S03]  /*06c0*/  @P4 LOP3.LUT R5, R5, R20, RZ, 0x3c, !PT ;  /* 0x0000001405054212 */ /* 0x008fc600078e3cff */
[----:B------:R-:W3:Y:S01]  /*06d0*/  @P5 LDG.E R20, desc[UR4][R10.64+0x74] ;  /* 0x000074040a145981 */ /* 0x000ee2000c1e1900 */
[----:B----4-:R-:W-:-:S03]  /*06e0*/  @P4 LOP3.LUT R3, R3, R22, RZ, 0x3c, !PT ;  /* 0x0000001603034212 */ /* 0x010fc600078e3cff */
[----:B------:R-:W4:Y:S01]  /*06f0*/  @P0 LDG.E R22, desc[UR4][R10.64+0x8c] ;  /* 0x00008c040a160981 */ /* 0x000f22000c1e1900 */
[----:B------:R-:W-:-:S03]  /*0700*/  @P6 LOP3.LUT R15, R15, R26, RZ, 0x3c, !PT ;  /* 0x0000001a0f0f6212 */ /* 0x000fc600078e3cff */
        /* <DEDUP_REMOVED lines=13> */
[----:B------:R-:W-:Y:S02]  /*07e0*/  @P6 LOP3.LUT R4, R4, R27, RZ, 0x3c, !PT ;  /* 0x0000001b04046212 */ /* 0x000fe400078e3cff */
[----:B------:R-:W-:Y:S02]  /*07f0*/  @P6 LOP3.LUT R2, R2, R21, RZ, 0x3c, !PT ;  /* 0x0000001502026212 */ /* 0x000fe400078e3cff */
[----:B------:R-:W-:Y:S02]  /*0800*/  @P0 LOP3.LUT R4, R4, R23, RZ, 0x3c, !PT ;  /* 0x0000001704040212 */ /* 0x000fe400078e3cff */
[----:B------:R-:W-:Y:S02]  /*0810*/  @P0 LOP3.LUT R2, R2, R25, RZ, 0x3c, !PT ;  /* 0x0000001902020212 */ /* 0x000fe400078e3cff */
[----:B--2---:R-:W-:Y:S02]  /*0820*/  @P6 LOP3.LUT R5, R5, R18, RZ, 0x3c, !PT ;  /* 0x0000001205056212 */ /* 0x004fe400078e3cff */
[----:B---3--:R-:W-:-:S02]  /*0830*/  @P6 LOP3.LUT R3, R3, R20, RZ, 0x3c, !PT ;  /* 0x0000001403036212 */ /* 0x008fc400078e3cff */
[----:B----4-:R-:W-:Y:S02]  /*0840*/  @P0 LOP3.LUT R5, R5, R22, RZ, 0x3c, !PT ;  /* 0x0000001605050212 */ /* 0x010fe400078e3cff */
[----:B------:R-:W-:Y:S02]  /*0850*/  @P0 LOP3.LUT R3, R3, R26, RZ, 0x3c, !PT ;  /* 0x0000001a03030212 */ /* 0x000fe400078e3cff */
[----:B------:R-:W-:-:S13]  /*0860*/  R2P PR, R24.B1, 0x7f ;  /* 0x0000007f18007804 */ /* 0x000fda0000001000 */
[----:B------:R-:W2:Y:S04]  /*0870*/  @P0 LDG.E R18, desc[UR4][R10.64+0xa0] ;  /* 0x0000a0040a120981 */ /* 0x000ea8000c1e1900 */
[----:B------:R-:W3:Y:S04]  /*0880*/  @P1 LDG.E R22, desc[UR4][R10.64+0xb4] ;  /* 0x0000b4040a161981 */ /* 0x000ee8000c1e1900 */
[----:B------:R-:W4:Y:S04]  /*0890*/  @P2 LDG.E R26, desc[UR4][R10.64+0xc8] ;  /* 0x0000c8040a1a2981 */ /* 0x000f28000c1e1900 */
[----:B------:R-:W4:Y:S04]  /*08a0*/  @P3 LDG.E R28, desc[UR4][R10.64+0xdc] ;  /* 0x0000dc040a1c3981 */ /* 0x000f28000c1e1900 */
[----:B------:R-:W4:Y:S04]  /*08b0*/  @P0 LDG.E R23, desc[UR4][R10.64+0xa4] ;  /* 0x0000a4040a170981 */ /* 0x000f28000c1e1900 */
[----:B------:R-:W4:Y:S04]  /*08c0*/  @P0 LDG.E R20, desc[UR4][R10.64+0xa8] ;  /* 0x0000a8040a140981 */ /* 0x000f28000c1e1900 */
[----:B------:R-:W4:Y:S04]  /*08d0*/  @P4 LDG.E R25, desc[UR4][R10.64+0xf0] ;  /* 0x0000f0040a194981 */ /* 0x000f28000c1e1900 */
        /* <DEDUP_REMOVED lines=21> */
[----:B------:R-:W-:Y:S02]  /*0a30*/  LOP3.LUT P0, RZ, R24, 0x8000, RZ, 0xc0, !PT ;  /* 0x0000800018ff7812 */ /* 0x000fe4000780c0ff */
[----:B----4-:R-:W-:Y:S01]  /*0a40*/  @P5 LOP3.LUT R15, R15, R26, RZ, 0x3c, !PT ;  /* 0x0000001a0f0f5212 */ /* 0x010fe200078e3cff */
[----:B------:R-:W4:Y:S04]  /*0a50*/  @P3 LDG.E R24, desc[UR4][R10.64+0xe4] ;  /* 0x0000e4040a183981 */ /* 0x000f28000c1e1900 */
[----:B------:R-:W2:Y:S01]  /*0a60*/  @P6 LDG.E R26, desc[UR4][R10.64+0x118] ;  /* 0x000118040a1a6981 */ /* 0x000ea2000c1e1900 */
        /* <DEDUP_REMOVED lines=8> */
[----:B---3--:R-:W-:-:S03]  /*0af0*/  @P2 LOP3.LUT R3, R3, R22, RZ, 0x3c, !PT ;  /* 0x0000001603032212 */ /* 0x008fc600078e3cff */
[----:B------:R-:W3:Y:S01]  /*0b00*/  @P4 LDG.E R22, desc[UR4][R10.64+0x100] ;  /* 0x000100040a164981 */ /* 0x000ee2000c1e1900 */
[----:B--2---:R-:W-:-:S03]  /*0b10*/  @P6 LOP3.LUT R15, R15, R26, RZ, 0x3c, !PT ;  /* 0x0000001a0f0f6212 */ /* 0x004fc600078e3cff */
[----:B------:R-:W2:Y:S01]  /*0b20*/  @P0 LDG.E R26, desc[UR4][R10.64+0x12c] ;  /* 0x00012c040a1a0981 */ /* 0x000ea2000c1e1900 */
[----:B----4-:R-:W-:-:S03]  /*0b30*/  @P2 LOP3.LUT R2, R2, R23, RZ, 0x3c, !PT ;  /* 0x0000001702022212 */ /* 0x010fc600078e3cff */
[----:B------:R-:W4:Y:S01]  /*0b40*/  @P4 LDG.E R23, desc[UR4][R10.64+0xfc] ;  /* 0x0000fc040a174981 */ /* 0x000f22000c1e1900 */
[----:B------:R-:W-:-:S03]  /*0b50*/  @P2 LOP3.LUT R5, R5, R20, RZ, 0x3c, !PT ;  /* 0x0000001405052212 */ /* 0x000fc600078e3cff */
[----:B------:R-:W4:Y:S01]  /*0b60*/  @P4 LDG.E R20, desc[UR4][R10.64+0xf8] ;  /* 0x0000f8040a144981 */ /* 0x000f22000c1e1900 */
[----:B------:R-:W-:Y:S02]  /*0b70*/  @P3 LOP3.LUT R2, R2, R27, RZ, 0x3c, !PT ;  /* 0x0000001b02023212 */ /* 0x000fe400078e3cff */
[----:B------:R-:W-:Y:S01]  /*0b80*/  @P3 LOP3.LUT R4, R4, R25, RZ, 0x3c, !PT ;  /* 0x0000001904043212 */ /* 0x000fe200078e3cff */
[----:B------:R-:W4:Y:S01]  /*0b90*/  @P5 LDG.E R27, desc[UR4][R10.64+0x110] ;  /* 0x000110040a1b5981 */ /* 0x000f22000c1e1900 */
[----:B------:R-:W-:-:S03]  /*0ba0*/  @P3 LOP3.LUT R5, R5, R24, RZ, 0x3c, !PT ;  /* 0x0000001805053212 */ /* 0x000fc600078e3cff */
[----:B------:R-:W4:Y:S04]  /*0bb0*/  @P5 LDG.E R25, desc[UR4][R10.64+0x108] ;  /* 0x000108040a195981 */ /* 0x000f28000c1e1900 */
        /* <DEDUP_REMOVED lines=19> */
[----:B------:R-:W-:-:S05]  /*0cf0*/  VIADD R19, R19, 0x10 ;  /* 0x0000001013137836 */ /* 0x000fca0000000000 */
[----:B------:R-:W-:Y:S02]  /*0d00*/  ISETP.NE.AND P1, PT, R19, 0x20, PT ;  /* 0x000000201300780c */ /* 0x000fe40003f25270 */
[----:B------:R-:W-:Y:S02]  /*0d10*/  @P5 LOP3.LUT R3, R3, R18, RZ, 0x3c, !PT ;  /* 0x0000001203035212 */ /* 0x000fe400078e3cff */
[----:B------:R-:W-:Y:S02]  /*0d20*/  @P6 LOP3.LUT R4, R4, R21, RZ, 0x3c, !PT ;  /* 0x0000001504046212 */ /* 0x000fe400078e3cff */
[----:B---3--:R-:W-:-:S04]  /*0d30*/  @P6 LOP3.LUT R3, R3, R22, RZ, 0x3c, !PT ;  /* 0x0000001603036212 */ /* 0x008fc800078e3cff */
[----:B--2---:R-:W-:Y:S02]  /*0d40*/  @P0 LOP3.LUT R3, R3, R26, RZ, 0x3c, !PT ;  /* 0x0000001a03030212 */ /* 0x004fe400078e3cff */
[----:B----4-:R-:W-:Y:S02]  /*0d50*/  @P6 LOP3.LUT R2, R2, R23, RZ, 0x3c, !PT ;  /* 0x0000001702026212 */ /* 0x010fe400078e3cff */
[----:B------:R-:W-:Y:S02]  /*0d60*/  @P6 LOP3.LUT R5, R5, R20, RZ, 0x3c, !PT ;  /* 0x0000001405056212 */ /* 0x000fe400078e3cff */
[----:B------:R-:W-:Y:S02]  /*0d70*/  @P0 LOP3.LUT R2, R2, R27, RZ, 0x3c, !PT ;  /* 0x0000001b02020212 */ /* 0x000fe400078e3cff */
[----:B------:R-:W-:Y:S02]  /*0d80*/  @P0 LOP3.LUT R4, R4, R25, RZ, 0x3c, !PT ;  /* 0x0000001904040212 */ /* 0x000fe400078e3cff */
[----:B------:R-:W-:Y:S01]  /*0d90*/  @P0 LOP3.LUT R5, R5, R24, RZ, 0x3c, !PT ;  /* 0x0000001805050212 */ /* 0x000fe200078e3cff */
[----:B------:R-:W-:Y:S06]  /*0da0*/  @P1 BRA `(.L_x_22) ;  /* 0xfffffff400481947 */ /* 0x000fec000383ffff */
[----:B------:R-:W-:-:S05]  /*0db0*/  VIADD R17, R17, 0x1 ;  /* 0x0000000111117836 */ /* 0x000fca0000000000 */
[----:B------:R-:W-:-:S13]  /*0dc0*/  ISETP.NE.AND P0, PT, R17, 0x5, PT ;  /* 0x000000051100780c */ /* 0x000fda0003f05270 */
[----:B------:R-:W-:Y:S05]  /*0dd0*/  @P0 BRA `(.L_x_23) ;  /* 0xfffffff400300947 */ /* 0x000fea000383ffff */
[----:B------:R1:W-:Y:S01]  /*0de0*/  STG.E.64 desc[UR4][R6.64+0x8], R4 ;  /* 0x0000080406007986 */ /* 0x0003e2000c101b04 */
[----:B------:R-:W-:Y:S01]  /*0df0*/  VIADD R14, R14, 0x1 ;  /* 0x000000010e0e7836 */ /* 0x000fe20000000000 */
[----:B------:R-:W-:Y:S02]  /*0e00*/  LOP3.LUT R11, R0, 0x3, RZ, 0xc0, !PT ;  /* 0x00000003000b7812 */ /* 0x000fe400078ec0ff */
[----:B------:R1:W-:Y:S02]  /*0e10*/  STG.E.64 desc[UR4][R6.64+0x10], R2 ;  /* 0x0000100206007986 */ /* 0x0003e4000c101b04 */
[----:B------:R-:W-:Y:S02]  /*0e20*/  ISETP.GE.U32.AND P0, PT, R14, R11, PT ;  /* 0x0000000b0e00720c */ /* 0x000fe40003f06070 */
[----:B------:R1:W-:Y:S11]  /*0e30*/  STG.E desc[UR4][R6.64+0x4], R15 ;  /* 0x0000040f06007986 */ /* 0x0003f6000c101904 */
[----:B------:R-:W-:Y:S05]  /*0e40*/  @!P0 BRA `(.L_x_24) ;  /* 0xfffffff400048947 */ /* 0x000fea000383ffff */
.L_x_21:
[----:B------:R-:W-:Y:S05]  /*0e50*/  BSYNC.RECONVERGENT B1 ;  /* 0x0000000000017941 */ /* 0x000fea0003800200 */
.L_x_20:
[----:B------:R-:W-:Y:S01]  /*0e60*/  ISETP.GT.U32.AND P0, PT, R0, 0x3, PT ;  /* 0x000000030000780c */ /* 0x000fe20003f04070 */
[----:B------:R-:W-:Y:S01]  /*0e70*/  VIADD R12, R12, 0x1 ;  /* 0x000000010c0c7836 */ /* 0x000fe20000000000 */
[--C-:B------:R-:W-:Y:S02]  /*0e80*/  SHF.R.U64 R0, R0, 0x2, R13.reuse ;  /* 0x0000000200007819 */ /* 0x100fe4000000120d */
[----:B------:R-:W-:Y:S02]  /*0e90*/  ISETP.GT.U32.AND.EX P0, PT, R13, RZ, PT, P0 ;  /* 0x000000ff0d00720c */ /* 0x000fe40003f04100 */
[----:B------:R-:W-:-:S11]  /*0ea0*/  SHF.R.U32.HI R13, RZ, 0x2, R13 ;  /* 0x00000002ff0d7819 */ /* 0x000fd6000001160d */
[----:B------:R-:W-:Y:S05]  /*0eb0*/  @P0 BRA `(.L_x_25) ;  /* 0xfffffff000c80947 */ /* 0x000fea000383ffff */
.L_x_19:
[----:B------:R-:W-:Y:S05]  /*0ec0*/  BSYNC.RECONVERGENT B0 ;  /* 0x0000000000007941 */ /* 0x000fea0003800200 */
.L_x_18:
[----:B------:R-:W-:Y:S04]  /*0ed0*/  STG.E.64 desc[UR4][R6.64+0x18], RZ ;  /* 0x000018ff06007986 */ /* 0x000fe8000c101b04 */
[----:B------:R-:W-:Y:S04]  /*0ee0*/  STG.E desc[UR4][R6.64+0x20], RZ ;  /* 0x000020ff06007986 */ /* 0x000fe8000c101904 */
[----:B------:R-:W-:Y:S01]  /*0ef0*/  STG.E.64 desc[UR4][R6.64+0x28], RZ ;  /* 0x000028ff06007986 */ /* 0x000fe2000c101b04 */
[----:B------:R-:W-:Y:S05]  /*0f00*/  EXIT ;  /* 0x000000000000794d */ /* 0x000fea0003800000 */
.L_x_26:
        /* <DEDUP_REMOVED lines=15> */
.L_x_30:


//--------------------- .nv.global.init           --------------------------
	.section	.nv.global.init,"aw",@progbits
	.align	4
.nv.global.init:
	.type		mrg32k3aM1SubSeq,@object
	.size		mrg32k3aM1SubSeq,(mrg32k3aM2SubSeq - mrg32k3aM1SubSeq)
mrg32k3aM1SubSeq:
        /*0000*/ 	.byte	0x0b, 0xcc, 0xee, 0x04, 0x73, 0x29, 0x8b, 0x6f, 0xf6, 0x53, 0x03, 0xf6, 0x23, 0xf6, 0xea, 0xda
        /* <DEDUP_REMOVED lines=125> */
	.type		mrg32k3aM2SubSeq,@object
	.size		mrg32k3aM2SubSeq,(mrg32k3aM1 - mrg32k3aM2SubSeq)
mrg32k3aM2SubSeq:
        /* <DEDUP_REMOVED lines=126> */
	.type		mrg32k3aM1,@object
	.size		mrg32k3aM1,(mrg32k3aM1Seq - mrg32k3aM1)
mrg32k3aM1:
        /* <DEDUP_REMOVED lines=144> */
	.type		mrg32k3aM1Seq,@object
	.size		mrg32k3aM1Seq,(mrg32k3aM2 - mrg32k3aM1Seq)
mrg32k3aM1Seq:
        /* <DEDUP_REMOVED lines=144> */
	.type		mrg32k3aM2,@object
	.size		mrg32k3aM2,(mrg32k3aM2Seq - mrg32k3aM2)
mrg32k3aM2:
        /* <DEDUP_REMOVED lines=144> */
	.type		mrg32k3aM2Seq,@object
	.size		mrg32k3aM2Seq,(precalc_xorwow_matrix - mrg32k3aM2Seq)
mrg32k3aM2Seq:
        /* <DEDUP_REMOVED lines=144> */
	.type		precalc_xorwow_matrix,@object
	.size		precalc_xorwow_matrix,(precalc_xorwow_offset_matrix - precalc_xorwow_matrix)
precalc_xorwow_matrix:
        /* <DEDUP_REMOVED lines=6400> */
	.type		precalc_xorwow_offset_matrix,@object
	.size		precalc_xorwow_offset_matrix,(.L_1 - precalc_xorwow_offset_matrix)
precalc_xorwow_offset_matrix:
        /* <DEDUP_REMOVED lines=6400> */
.L_1:


//--------------------- .nv.shared.sumReduction   --------------------------
	.section	.nv.shared.sumReduction,"aw",@nobits
	.sectionflags	@""
	.align	16
	.zero		1024


//--------------------- .nv.shared.reserved.0     --------------------------
	.section	.nv.shared.reserved.0,"aw",@nobits
	.weak		__nv_reservedSMEM_offset_0_alias
	.size		__nv_reservedSMEM_offset_0_alias, 0, 64
	.other		__nv_reservedSMEM_offset_0_alias,@"STO_CUDA_RESERVED_SHARED STV_DEFAULT"
__nv_reservedSMEM_offset_0_alias:
	.zero		0
	.zero		64


//--------------------- .nv.shared.conflictChecker --------------------------
	.section	.nv.shared.conflictChecker,"aw",@nobits
	.sectionflags	@""
	.align	16
	.zero		1024


//--------------------- .nv.shared.initColoring   --------------------------
	.section	.nv.shared.initColoring,"aw",@nobits
	.sectionflags	@""
	.align	16
	.zero		1024


//--------------------- .nv.shared.initCurand     --------------------------
	.section	.nv.shared.initCurand,"aw",@nobits
	.sectionflags	@""
	.align	16
	.zero		1024


//--------------------- .nv.constant0.sumReduction --------------------------
	.section	.nv.constant0.sumReduction,"a",@progbits
	.sectionflags	@""
	.align	4
.nv.constant0.sumReduction:
	.zero		912


//--------------------- .nv.constant0.conflictChecker --------------------------
	.section	.nv.constant0.conflictChecker,"a",@progbits
	.sectionflags	@""
	.align	4
.nv.constant0.conflictChecker:
	.zero		928


//--------------------- .nv.constant0.initColoring --------------------------
	.section	.nv.constant0.initColoring,"a",@progbits
	.sectionflags	@""
	.align	4
.nv.constant0.initColoring:
	.zero		932


//--------------------- .nv.constant0.initCurand  --------------------------
	.section	.nv.constant0.initCurand,"a",@progbits
	.sectionflags	@""
	.align	4
.nv.constant0.initCurand:
	.zero		912


//--------------------- SYMBOLS --------------------------

	.type		.nv.reservedSmem.offset0,@object
	.size		.nv.reservedSmem.offset0,0x4
	.type		.nv.reservedSmem.cap,@object
	.size		.nv.reservedSmem.cap,0x4
